	.target	sm_90a

	.elftype	@"ET_EXEC"


//--------------------- .note.nv.tkinfo           --------------------------
	.section	.note.nv.tkinfo,"",@"SHT_NOTE"
	.sectionflags	@"SHF_NOTE_NV_TKINFO"
	.tkinfo
        /*0018*/ 	.word	0x00000002
        /*0030*/ 	.string	""
        /*0030*/ 	.string	"ptxas"
        /*0030*/ 	.string	"Cuda compilation tools, release 13.0, V13.0.88"
        /*0030*/ 	.string	"Build cuda_13.0.r13.0/compiler.36424714_0"
        /*0030*/ 	.string	"-arch sm_90a -m 64 "



//--------------------- .note.nv.cuinfo           --------------------------
	.section	.note.nv.cuinfo,"",@"SHT_NOTE"
	.sectionflags	@"SHF_NOTE_NV_CUINFO"
        /*0018*/ 	.short	0x0002
        /*001a*/ 	.short	0x005a
        /*001c*/ 	.short	0x0082
	.zero		2


//--------------------- .nv.info                  --------------------------
	.section	.nv.info,"",@"SHT_CUDA_INFO"
	.align	4


	//----- nvinfo : EIATTR_REGCOUNT
	.align		4
        /*0000*/ 	.byte	0x04, 0x2f
        /*0002*/ 	.short	(.L_15 - .L_14)
	.align		4
.L_14:
        /*0004*/ 	.word	index@(_ZN7cutlass13device_kernelINS_4gemm6kernel13GemmUniversalIN4cute5tupleIJiiiiEEENS1_10collective13CollectiveMmaINS1_34MainloopSm90TmaGmmaWarpSpecializedILi2ENS5_IJNS4_1CILi1EEESB_SB_EEENS1_35KernelTmaWarpSpecializedCooperativeEEENS5_IJNSA_ILi128EEENSA_ILi64EEESF_EEEfNS5_IJlSB_lEEEfSI_NS4_8TiledMMAINS4_8MMA_AtomIJNS4_4SM904GMMA29MMA_64x64x8_F32TF32TF32_SS_TNILNSM_7ScaleInE1ELSO_1EEEEEENS4_6LayoutINS5_IJNSA_ILi2EEESB_SB_EEENS5_IJSB_NSA_ILi0EEESU_EEEEENS5_IJNS4_10UnderscoreESX_SX_EEEEENS4_13SM90_TMA_LOADENS4_14ComposedLayoutINS4_7SwizzleILi3ELi4ELi3EEENS4_18smem_ptr_flag_bitsILi32EEENSR_INS5_IJNSA_ILi8EEENSA_ILi32EEEEEENS5_IJS17_SB_EEEEEEEvNS4_8identityES10_S1B_vS1C_EENS_8epilogue10collective6detail29Sm90TmaWarpSpecializedAdapterINS1F_15DefaultEpilogueIfSI_SI_NS1E_6thread17LinearCombinationIfLi1EffLNS1J_9ScaleType4KindE0ELNS_15FloatRoundStyleE2EfEENS1_15EpilogueDefaultEEEEEvvEEEEvNT_6ParamsE)
        /*0008*/ 	.word	0x000000a8


	//----- nvinfo : EIATTR_FRAME_SIZE
	.align		4
.L_15:
        /*000c*/ 	.byte	0x04, 0x11
        /*000e*/ 	.short	(.L_17 - .L_16)
	.align		4
.L_16:
        /*0010*/ 	.word	index@(_ZN7cutlass13device_kernelINS_4gemm6kernel13GemmUniversalIN4cute5tupleIJiiiiEEENS1_10collective13CollectiveMmaINS1_34MainloopSm90TmaGmmaWarpSpecializedILi2ENS5_IJNS4_1CILi1EEESB_SB_EEENS1_35KernelTmaWarpSpecializedCooperativeEEENS5_IJNSA_ILi128EEENSA_ILi64EEESF_EEEfNS5_IJlSB_lEEEfSI_NS4_8TiledMMAINS4_8MMA_AtomIJNS4_4SM904GMMA29MMA_64x64x8_F32TF32TF32_SS_TNILNSM_7ScaleInE1ELSO_1EEEEEENS4_6LayoutINS5_IJNSA_ILi2EEESB_SB_EEENS5_IJSB_NSA_ILi0EEESU_EEEEENS5_IJNS4_10UnderscoreESX_SX_EEEEENS4_13SM90_TMA_LOADENS4_14ComposedLayoutINS4_7SwizzleILi3ELi4ELi3EEENS4_18smem_ptr_flag_bitsILi32EEENSR_INS5_IJNSA_ILi8EEENSA_ILi32EEEEEENS5_IJS17_SB_EEEEEEEvNS4_8identityES10_S1B_vS1C_EENS_8epilogue10collective6detail29Sm90TmaWarpSpecializedAdapterINS1F_15DefaultEpilogueIfSI_SI_NS1E_6thread17LinearCombinationIfLi1EffLNS1J_9ScaleType4KindE0ELNS_15FloatRoundStyleE2EfEENS1_15EpilogueDefaultEEEEEvvEEEEvNT_6ParamsE)
        /*0014*/ 	.word	0x00000000


	//----- nvinfo : EIATTR_MIN_STACK_SIZE
	.align		4
.L_17:
        /*0018*/ 	.byte	0x04, 0x12
        /*001a*/ 	.short	(.L_19 - .L_18)
	.align		4
.L_18:
        /*001c*/ 	.word	index@(_ZN7cutlass13device_kernelINS_4gemm6kernel13GemmUniversalIN4cute5tupleIJiiiiEEENS1_10collective13CollectiveMmaINS1_34MainloopSm90TmaGmmaWarpSpecializedILi2ENS5_IJNS4_1CILi1EEESB_SB_EEENS1_35KernelTmaWarpSpecializedCooperativeEEENS5_IJNSA_ILi128EEENSA_ILi64EEESF_EEEfNS5_IJlSB_lEEEfSI_NS4_8TiledMMAINS4_8MMA_AtomIJNS4_4SM904GMMA29MMA_64x64x8_F32TF32TF32_SS_TNILNSM_7ScaleInE1ELSO_1EEEEEENS4_6LayoutINS5_IJNSA_ILi2EEESB_SB_EEENS5_IJSB_NSA_ILi0EEESU_EEEEENS5_IJNS4_10UnderscoreESX_SX_EEEEENS4_13SM90_TMA_LOADENS4_14ComposedLayoutINS4_7SwizzleILi3ELi4ELi3EEENS4_18smem_ptr_flag_bitsILi32EEENSR_INS5_IJNSA_ILi8EEENSA_ILi32EEEEEENS5_IJS17_SB_EEEEEEEvNS4_8identityES10_S1B_vS1C_EENS_8epilogue10collective6detail29Sm90TmaWarpSpecializedAdapterINS1F_15DefaultEpilogueIfSI_SI_NS1E_6thread17LinearCombinationIfLi1EffLNS1J_9ScaleType4KindE0ELNS_15FloatRoundStyleE2EfEENS1_15EpilogueDefaultEEEEEvvEEEEvNT_6ParamsE)
        /*0020*/ 	.word	0x00000000
.L_19:


//--------------------- .nv.compat                --------------------------
	.section	.nv.compat,"",@"SHT_CUDA_COMPAT_INFO"
	.align	4
        /*0000*/ 	.byte	0x02, 0x09, 0x01, 0x00, 0x02, 0x02, 0x04, 0x00, 0x02, 0x05, 0x05, 0x00, 0x03, 0x07, 0x01, 0x01
        /*0010*/ 	.byte	0x02, 0x03, 0x01, 0x00, 0x02, 0x06, 0x01, 0x00, 0x04, 0x0b, 0x08, 0x00, 0x00, 0x00, 0x00, 0x00
        /*0020*/ 	.byte	0x00, 0x00, 0x00, 0x00


//--------------------- .nv.info._ZN7cutlass13device_kernelINS_4gemm6kernel13GemmUniversalIN4cute5tupleIJiiiiEEENS1_10collective13CollectiveMmaINS1_34MainloopSm90TmaGmmaWarpSpecializedILi2ENS5_IJNS4_1CILi1EEESB_SB_EEENS1_35KernelTmaWarpSpecializedCooperativeEEENS5_IJNSA_ILi128EEENSA_ILi64EEESF_EEEfNS5_IJlSB_lEEEfSI_NS4_8TiledMMAINS4_8MMA_AtomIJNS4_4SM904GMMA29MMA_64x64x8_F32TF32TF32_SS_TNILNSM_7ScaleInE1ELSO_1EEEEEENS4_6LayoutINS5_IJNSA_ILi2EEESB_SB_EEENS5_IJSB_NSA_ILi0EEESU_EEEEENS5_IJNS4_10UnderscoreESX_SX_EEEEENS4_13SM90_TMA_LOADENS4_14ComposedLayoutINS4_7SwizzleILi3ELi4ELi3EEENS4_18smem_ptr_flag_bitsILi32EEENSR_INS5_IJNSA_ILi8EEENSA_ILi32EEEEEENS5_IJS17_SB_EEEEEEEvNS4_8identityES10_S1B_vS1C_EENS_8epilogue10collective6detail29Sm90TmaWarpSpecializedAdapterINS1F_15DefaultEpilogueIfSI_SI_NS1E_6thread17LinearCombinationIfLi1EffLNS1J_9ScaleType4KindE0ELNS_15FloatRoundStyleE2EfEENS1_15EpilogueDefaultEEEEEvvEEEEvNT_6ParamsE --------------------------
	.section	.nv.info._ZN7cutlass13device_kernelINS_4gemm6kernel13GemmUniversalIN4cute5tupleIJiiiiEEENS1_10collective13CollectiveMmaINS1_34MainloopSm90TmaGmmaWarpSpecializedILi2ENS5_IJNS4_1CILi1EEESB_SB_EEENS1_35KernelTmaWarpSpecializedCooperativeEEENS5_IJNSA_ILi128EEENSA_ILi64EEESF_EEEfNS5_IJlSB_lEEEfSI_NS4_8TiledMMAINS4_8MMA_AtomIJNS4_4SM904GMMA29MMA_64x64x8_F32TF32TF32_SS_TNILNSM_7ScaleInE1ELSO_1EEEEEENS4_6LayoutINS5_IJNSA_ILi2EEESB_SB_EEENS5_IJSB_NSA_ILi0EEESU_EEEEENS5_IJNS4_10UnderscoreESX_SX_EEEEENS4_13SM90_TMA_LOADENS4_14ComposedLayoutINS4_7SwizzleILi3ELi4ELi3EEENS4_18smem_ptr_flag_bitsILi32EEENSR_INS5_IJNSA_ILi8EEENSA_ILi32EEEEEENS5_IJS17_SB_EEEEEEEvNS4_8identityES10_S1B_vS1C_EENS_8epilogue10collective6detail29Sm90TmaWarpSpecializedAdapterINS1F_15DefaultEpilogueIfSI_SI_NS1E_6thread17LinearCombinationIfLi1EffLNS1J_9ScaleType4KindE0ELNS_15FloatRoundStyleE2EfEENS1_15EpilogueDefaultEEEEEvvEEEEvNT_6ParamsE,"",@"SHT_CUDA_INFO"
	.sectionflags	@""
	.align	4


	//----- nvinfo : EIATTR_CUDA_API_VERSION
	.align		4
        /*0000*/ 	.byte	0x04, 0x37
        /*0002*/ 	.short	(.L_21 - .L_20)
.L_20:
        /*0004*/ 	.word	0x00000082


	//----- nvinfo : EIATTR_KPARAM_INFO
	.align		4
.L_21:
        /*0008*/ 	.byte	0x04, 0x17
        /*000a*/ 	.short	(.L_23 - .L_22)
.L_22:
        /*000c*/ 	.word	0x00000000
        /*0010*/ 	.short	0x0000
        /*0012*/ 	.short	0x0070
        /*0014*/ 	.byte	0x00, 0xf0, 0x01, 0x10


	//----- nvinfo : EIATTR_SPARSE_MMA_MASK
	.align		4
.L_23:
        /*0018*/ 	.byte	0x03, 0x50
        /*001a*/ 	.short	0x0000


	//----- nvinfo : EIATTR_MAXREG_COUNT
	.align		4
        /*001c*/ 	.byte	0x03, 0x1b
        /*001e*/ 	.short	0x00a8


	//----- nvinfo : EIATTR_NUM_BARRIERS
	.align		4
        /*0020*/ 	.byte	0x02, 0x4c
        /*0022*/ 	.byte	0x01
	.zero		1


	//----- nvinfo : EIATTR_EXTERNS
	.align		4
        /*0024*/ 	.byte	0x04, 0x0f
        /*0026*/ 	.short	(.L_25 - .L_24)


	//   ....[0]....
	.align		4
.L_24:
        /*0028*/ 	.word	index@(__assertfail)


	//----- nvinfo : EIATTR_MERCURY_ISA_VERSION
	.align		4
.L_25:
        /*002c*/ 	.byte	0x03, 0x5f
        /*002e*/ 	.short	0x0101


	//----- nvinfo : EIATTR_INT_WARP_WIDE_INSTR_OFFSETS
	.align		4
        /*0030*/ 	.byte	0x04, 0x31
        /*0032*/ 	.short	(.L_27 - .L_26)


	//   ....[0]....
.L_26:
        /*0034*/ 	.word	0x00000370


	//   ....[1]....
        /*0038*/ 	.word	0x00000380


	//   ....[2]....
        /*003c*/ 	.word	0x000004a0


	//----- nvinfo : EIATTR_COOP_GROUP_MASK_REGIDS
	.align		4
.L_27:
        /*0040*/ 	.byte	0x04, 0x29
        /*0042*/ 	.short	(.L_29 - .L_28)


	//   ....[0]....
.L_28:
        /*0044*/ 	.word	0xffffffff


	//   ....[1]....
        /*0048*/ 	.word	0xffffffff


	//   ....[2]....
        /*004c*/ 	.word	0xffffffff


	//   ....[3]....
        /*0050*/ 	.word	0xffffffff


	//   ....[4]....
        /*0054*/ 	.word	0xffffffff


	//----- nvinfo : EIATTR_COOP_GROUP_INSTR_OFFSETS
	.align		4
.L_29:
        /*0058*/ 	.byte	0x04, 0x28
        /*005a*/ 	.short	(.L_31 - .L_30)


	//   ....[0]....
.L_30:
        /*005c*/ 	.word	0x00000060


	//   ....[1]....
        /*0060*/ 	.word	0x00000070


	//   ....[2]....
        /*0064*/ 	.word	0x00000130


	//   ....[3]....
        /*0068*/ 	.word	0x00000280


	//   ....[4]....
        /*006c*/ 	.word	0x00001180


	//----- nvinfo : EIATTR_REG_RECONFIG
	.align		4
.L_31:
        /*0070*/ 	.byte	0x01, 0x54
	.zero		2


	//----- nvinfo : EIATTR_SYSCALL_OFFSETS
	.align		4
        /*0074*/ 	.byte	0x04, 0x46
        /*0076*/ 	.short	(.L_33 - .L_32)


	//   ....[0]....
.L_32:
        /*0078*/ 	.word	0x00001370


	//----- nvinfo : EIATTR_MBARRIER_INSTR_OFFSETS
	.align		4
.L_33:
        /*007c*/ 	.byte	0x04, 0x39
        /*007e*/ 	.short	(.L_35 - .L_34)


	//   ....[0]....
.L_34:
        /*0080*/ 	.word	0x00000230
        /*0084*/ 	.word	0x000000ff
        /*0088*/ 	.word	0x00000000
        /*008c*/ 	.short	0x0100
        /*008e*/ 	.byte	0x08
	.zero		1


	//   ....[1]....
        /*0090*/ 	.word	0x00000240
        /*0094*/ 	.word	0x000000ff
        /*0098*/ 	.word	0x00000010
        /*009c*/ 	.short	0x0100
        /*009e*/ 	.byte	0x08
	.zero		1


	//   ....[2]....
        /*00a0*/ 	.word	0x00000250
        /*00a4*/ 	.word	0x000000ff
        /*00a8*/ 	.word	0x00000008
        /*00ac*/ 	.short	0x0100
        /*00ae*/ 	.byte	0x08
	.zero		1


	//   ....[3]....
        /*00b0*/ 	.word	0x00000260
        /*00b4*/ 	.word	0x000000ff
        /*00b8*/ 	.word	0x00000018
        /*00bc*/ 	.short	0x0100
        /*00be*/ 	.byte	0x08
	.zero		1


	//   ....[4]....
        /*00c0*/ 	.word	0x00000520
        /*00c4*/ 	.word	0x000000ff
        /*00c8*/ 	.word	0x00000030
        /*00cc*/ 	.short	0x0100
        /*00ce*/ 	.byte	0x08
	.zero		1


	//   ....[5]....
        /*00d0*/ 	.word	0x00000580
        /*00d4*/ 	.word	0x000000ff
        /*00d8*/ 	.word	0x00000038
        /*00dc*/ 	.short	0x0100
        /*00de*/ 	.byte	0x08
	.zero		1


	//   ....[6]....
        /*00e0*/ 	.word	0x000013f0
        /*00e4*/ 	.word	0x00000003
        /*00e8*/ 	.word	0x00000000
        /*00ec*/ 	.short	0x010a
        /*00ee*/ 	.byte	0x3f
	.zero		1


	//   ....[7]....
        /*00f0*/ 	.word	0x00001450
        /*00f4*/ 	.word	0x00000003
        /*00f8*/ 	.word	0x00000000
        /*00fc*/ 	.short	0x010a
        /*00fe*/ 	.byte	0x3f
	.zero		1


	//   ....[8]....
        /*0100*/ 	.word	0x00001d00
        /*0104*/ 	.word	0x000000ff
        /*0108*/ 	.word	0x00000000
        /*010c*/ 	.short	0x010a
        /*010e*/ 	.byte	0x04
	.zero		1


	//   ....[9]....
        /*0110*/ 	.word	0x00001d40
        /*0114*/ 	.word	0x000000ff
        /*0118*/ 	.word	0x00000000
        /*011c*/ 	.short	0x010a
        /*011e*/ 	.byte	0x04
	.zero		1


	//   ....[10]....
        /*0120*/ 	.word	0x000024e0
        /*0124*/ 	.word	0x000000ff
        /*0128*/ 	.word	0x00000000
        /*012c*/ 	.short	0x0101
        /*012e*/ 	.byte	0x0a
	.zero		1


	//   ....[11]....
        /*0130*/ 	.word	0x000026a0
        /*0134*/ 	.word	0x000000ff
        /*0138*/ 	.word	0x00000000
        /*013c*/ 	.short	0x0101
        /*013e*/ 	.byte	0x04
	.zero		1


	//   ....[12]....
        /*0140*/ 	.word	0x00005390
        /*0144*/ 	.word	0x0000000e
        /*0148*/ 	.word	0x00000010
        /*014c*/ 	.short	0x010a
        /*014e*/ 	.byte	0x3f
	.zero		1


	//   ....[13]....
        /*0150*/ 	.word	0x00005980
        /*0154*/ 	.word	0x00000005
        /*0158*/ 	.word	0x00000038
        /*015c*/ 	.short	0x0101
        /*015e*/ 	.byte	0x3f
	.zero		1


	//   ....[14]....
        /*0160*/ 	.word	0x00006090
        /*0164*/ 	.word	0x00000007
        /*0168*/ 	.word	0x00000000
        /*016c*/ 	.short	0x010a
        /*016e*/ 	.byte	0x3f
	.zero		1


	//   ....[15]....
        /*0170*/ 	.word	0x00006110
        /*0174*/ 	.word	0x00000003
        /*0178*/ 	.word	0x00000000
        /*017c*/ 	.short	0x010a
        /*017e*/ 	.byte	0x3f
	.zero		1


	//   ....[16]....
        /*0180*/ 	.word	0x00006170
        /*0184*/ 	.word	0x00000003
        /*0188*/ 	.word	0x00000000
        /*018c*/ 	.short	0x010a
        /*018e*/ 	.byte	0x3f
	.zero		1


	//   ....[17]....
        /*0190*/ 	.word	0x000061d0
        /*0194*/ 	.word	0x00000004
        /*0198*/ 	.word	0x00000000
        /*019c*/ 	.short	0x010a
        /*019e*/ 	.byte	0x3f
	.zero		1


	//   ....[18]....
        /*01a0*/ 	.word	0x000062a0
        /*01a4*/ 	.word	0x0000000e
        /*01a8*/ 	.word	0x00000010
        /*01ac*/ 	.short	0x010a
        /*01ae*/ 	.byte	0x3f
	.zero		1


	//   ....[19]....
        /*01b0*/ 	.word	0x00006370
        /*01b4*/ 	.word	0x00000007
        /*01b8*/ 	.word	0x00000000
        /*01bc*/ 	.short	0x010a
        /*01be*/ 	.byte	0x3f
	.zero		1


	//----- nvinfo : EIATTR_NUM_MBARRIERS
	.align		4
.L_35:
        /*01c0*/ 	.byte	0x03, 0x38
        /*01c2*/ 	.short	0x0006


	//----- nvinfo : EIATTR_EXIT_INSTR_OFFSETS
	.align		4
        /*01c4*/ 	.byte	0x04, 0x1c
        /*01c6*/ 	.short	(.L_37 - .L_36)


	//   ....[0]....
.L_36:
        /*01c8*/ 	.word	0x00000620


	//   ....[1]....
        /*01cc*/ 	.word	0x00000ee0


	//   ....[2]....
        /*01d0*/ 	.word	0x00004a70


	//   ....[3]....
        /*01d4*/ 	.word	0x000050a0


	//   ....[4]....
        /*01d8*/ 	.word	0x00006160


	//----- nvinfo : EIATTR_MAX_THREADS
	.align		4
.L_37:
        /*01dc*/ 	.byte	0x04, 0x05
        /*01de*/ 	.short	(.L_39 - .L_38)
.L_38:
        /*01e0*/ 	.word	0x00000180
        /*01e4*/ 	.word	0x00000001
        /*01e8*/ 	.word	0x00000001


	//----- nvinfo : EIATTR_CRS_STACK_SIZE
	.align		4
.L_39:
        /*01ec*/ 	.byte	0x04, 0x1e
        /*01ee*/ 	.short	(.L_41 - .L_40)
.L_40:
        /*01f0*/ 	.word	0x00000000


	//----- nvinfo : EIATTR_CBANK_PARAM_SIZE
	.align		4
.L_41:
        /*01f4*/ 	.byte	0x03, 0x19
        /*01f6*/ 	.short	0x0470


	//----- nvinfo : EIATTR_PARAM_CBANK
	.align		4
        /*01f8*/ 	.byte	0x04, 0x0a
        /*01fa*/ 	.short	(.L_43 - .L_42)
	.align		4
.L_42:
        /*01fc*/ 	.word	index@(.nv.constant0._ZN7cutlass13device_kernelINS_4gemm6kernel13GemmUniversalIN4cute5tupleIJiiiiEEENS1_10collective13CollectiveMmaINS1_34MainloopSm90TmaGmmaWarpSpecializedILi2ENS5_IJNS4_1CILi1EEESB_SB_EEENS1_35KernelTmaWarpSpecializedCooperativeEEENS5_IJNSA_ILi128EEENSA_ILi64EEESF_EEEfNS5_IJlSB_lEEEfSI_NS4_8TiledMMAINS4_8MMA_AtomIJNS4_4SM904GMMA29MMA_64x64x8_F32TF32TF32_SS_TNILNSM_7ScaleInE1ELSO_1EEEEEENS4_6LayoutINS5_IJNSA_ILi2EEESB_SB_EEENS5_IJSB_NSA_ILi0EEESU_EEEEENS5_IJNS4_10UnderscoreESX_SX_EEEEENS4_13SM90_TMA_LOADENS4_14ComposedLayoutINS4_7SwizzleILi3ELi4ELi3EEENS4_18smem_ptr_flag_bitsILi32EEENSR_INS5_IJNSA_ILi8EEENSA_ILi32EEEEEENS5_IJS17_SB_EEEEEEEvNS4_8identityES10_S1B_vS1C_EENS_8epilogue10collective6detail29Sm90TmaWarpSpecializedAdapterINS1F_15DefaultEpilogueIfSI_SI_NS1E_6thread17LinearCombinationIfLi1EffLNS1J_9ScaleType4KindE0ELNS_15FloatRoundStyleE2EfEENS1_15EpilogueDefaultEEEEEvvEEEEvNT_6ParamsE)
        /*0200*/ 	.short	0x0210
        /*0202*/ 	.short	0x0470


	//----- nvinfo : EIATTR_SW_WAR
	.align		4
.L_43:
        /*0204*/ 	.byte	0x04, 0x36
        /*0206*/ 	.short	(.L_45 - .L_44)
.L_44:
        /*0208*/ 	.word	0x00000008
.L_45:


//--------------------- .nv.callgraph             --------------------------
	.section	.nv.callgraph,"",@"SHT_CUDA_CALLGRAPH"
	.align	4
	.sectionentsize	8
	.align		4
        /*0000*/ 	.word	0x00000000
	.align		4
        /*0004*/ 	.word	0xffffffff
	.align		4
        /*0008*/ 	.word	index@(_ZN7cutlass13device_kernelINS_4gemm6kernel13GemmUniversalIN4cute5tupleIJiiiiEEENS1_10collective13CollectiveMmaINS1_34MainloopSm90TmaGmmaWarpSpecializedILi2ENS5_IJNS4_1CILi1EEESB_SB_EEENS1_35KernelTmaWarpSpecializedCooperativeEEENS5_IJNSA_ILi128EEENSA_ILi64EEESF_EEEfNS5_IJlSB_lEEEfSI_NS4_8TiledMMAINS4_8MMA_AtomIJNS4_4SM904GMMA29MMA_64x64x8_F32TF32TF32_SS_TNILNSM_7ScaleInE1ELSO_1EEEEEENS4_6LayoutINS5_IJNSA_ILi2EEESB_SB_EEENS5_IJSB_NSA_ILi0EEESU_EEEEENS5_IJNS4_10UnderscoreESX_SX_EEEEENS4_13SM90_TMA_LOADENS4_14ComposedLayoutINS4_7SwizzleILi3ELi4ELi3EEENS4_18smem_ptr_flag_bitsILi32EEENSR_INS5_IJNSA_ILi8EEENSA_ILi32EEEEEENS5_IJS17_SB_EEEEEEEvNS4_8identityES10_S1B_vS1C_EENS_8epilogue10collective6detail29Sm90TmaWarpSpecializedAdapterINS1F_15DefaultEpilogueIfSI_SI_NS1E_6thread17LinearCombinationIfLi1EffLNS1J_9ScaleType4KindE0ELNS_15FloatRoundStyleE2EfEENS1_15EpilogueDefaultEEEEEvvEEEEvNT_6ParamsE)
	.align		4
        /*000c*/ 	.word	index@(__assertfail)
	.align		4
        /*0010*/ 	.word	0x00000000
	.align		4
        /*0014*/ 	.word	0xfffffffe
	.align		4
        /*0018*/ 	.word	0x00000000
	.align		4
        /*001c*/ 	.word	0xfffffffd
	.align		4
        /*0020*/ 	.word	0x00000000
	.align		4
        /*0024*/ 	.word	0xfffffffc


//--------------------- .nv.constant4             --------------------------
	.section	.nv.constant4,"a",@progbits
	.align	8
	.align		8
.nv.constant4:
        /*0000*/ 	.dword	__assertfail
	.align		8
        /*0008*/ 	.dword	__unnamed_1
	.align		8
        /*0010*/ 	.dword	_ZN40_INTERNAL_7404a756_4_k_cu_9f05d275_236924cuda3std3__45__cpo5beginE
	.align		8
        /*0018*/ 	.dword	_ZN40_INTERNAL_7404a756_4_k_cu_9f05d275_236924cuda3std3__45__cpo3endE
	.align		8
        /*0020*/ 	.dword	_ZN40_INTERNAL_7404a756_4_k_cu_9f05d275_236924cuda3std3__45__cpo6cbeginE
	.align		8
        /*0028*/ 	.dword	_ZN40_INTERNAL_7404a756_4_k_cu_9f05d275_236924cuda3std3__45__cpo4cendE
	.align		8
        /*0030*/ 	.dword	_ZN40_INTERNAL_7404a756_4_k_cu_9f05d275_236924cuda3std3__442_GLOBAL__N__7404a756_4_k_cu_9f05d275_236926ignoreE
	.align		8
        /*0038*/ 	.dword	_ZN40_INTERNAL_7404a756_4_k_cu_9f05d275_236924cuda3std3__419piecewise_constructE
	.align		8
        /*0040*/ 	.dword	_ZN40_INTERNAL_7404a756_4_k_cu_9f05d275_236924cuda3std3__48in_placeE
	.align		8
        /*0048*/ 	.dword	_ZN40_INTERNAL_7404a756_4_k_cu_9f05d275_236924cuda3std6ranges3__45__cpo4swapE
	.align		8
        /*0050*/ 	.dword	_ZN40_INTERNAL_7404a756_4_k_cu_9f05d275_236924cuda3std6ranges3__45__cpo9iter_moveE
	.align		8
        /*0058*/ 	.dword	_ZN40_INTERNAL_7404a756_4_k_cu_9f05d275_236924cute7productE
	.align		8
        /*0060*/ 	.dword	_ZN40_INTERNAL_7404a756_4_k_cu_9f05d275_236924cute1_E
	.align		8
        /*0068*/ 	.dword	$str$22
	.align		8
        /*0070*/ 	.dword	$str$23


//--------------------- .text._ZN7cutlass13device_kernelINS_4gemm6kernel13GemmUniversalIN4cute5tupleIJiiiiEEENS1_10collective13CollectiveMmaINS1_34MainloopSm90TmaGmmaWarpSpecializedILi2ENS5_IJNS4_1CILi1EEESB_SB_EEENS1_35KernelTmaWarpSpecializedCooperativeEEENS5_IJNSA_ILi128EEENSA_ILi64EEESF_EEEfNS5_IJlSB_lEEEfSI_NS4_8TiledMMAINS4_8MMA_AtomIJNS4_4SM904GMMA29MMA_64x64x8_F32TF32TF32_SS_TNILNSM_7ScaleInE1ELSO_1EEEEEENS4_6LayoutINS5_IJNSA_ILi2EEESB_SB_EEENS5_IJSB_NSA_ILi0EEESU_EEEEENS5_IJNS4_10UnderscoreESX_SX_EEEEENS4_13SM90_TMA_LOADENS4_14ComposedLayoutINS4_7SwizzleILi3ELi4ELi3EEENS4_18smem_ptr_flag_bitsILi32EEENSR_INS5_IJNSA_ILi8EEENSA_ILi32EEEEEENS5_IJS17_SB_EEEEEEEvNS4_8identityES10_S1B_vS1C_EENS_8epilogue10collective6detail29Sm90TmaWarpSpecializedAdapterINS1F_15DefaultEpilogueIfSI_SI_NS1E_6thread17LinearCombinationIfLi1EffLNS1J_9ScaleType4KindE0ELNS_15FloatRoundStyleE2EfEENS1_15EpilogueDefaultEEEEEvvEEEEvNT_6ParamsE --------------------------
	.section	.text._ZN7cutlass13device_kernelINS_4gemm6kernel13GemmUniversalIN4cute5tupleIJiiiiEEENS1_10collective13CollectiveMmaINS1_34MainloopSm90TmaGmmaWarpSpecializedILi2ENS5_IJNS4_1CILi1EEESB_SB_EEENS1_35KernelTmaWarpSpecializedCooperativeEEENS5_IJNSA_ILi128EEENSA_ILi64EEESF_EEEfNS5_IJlSB_lEEEfSI_NS4_8TiledMMAINS4_8MMA_AtomIJNS4_4SM904GMMA29MMA_64x64x8_F32TF32TF32_SS_TNILNSM_7ScaleInE1ELSO_1EEEEEENS4_6LayoutINS5_IJNSA_ILi2EEESB_SB_EEENS5_IJSB_NSA_ILi0EEESU_EEEEENS5_IJNS4_10UnderscoreESX_SX_EEEEENS4_13SM90_TMA_LOADENS4_14ComposedLayoutINS4_7SwizzleILi3ELi4ELi3EEENS4_18smem_ptr_flag_bitsILi32EEENSR_INS5_IJNSA_ILi8EEENSA_ILi32EEEEEENS5_IJS17_SB_EEEEEEEvNS4_8identityES10_S1B_vS1C_EENS_8epilogue10collective6detail29Sm90TmaWarpSpecializedAdapterINS1F_15DefaultEpilogueIfSI_SI_NS1E_6thread17LinearCombinationIfLi1EffLNS1J_9ScaleType4KindE0ELNS_15FloatRoundStyleE2EfEENS1_15EpilogueDefaultEEEEEvvEEEEvNT_6ParamsE,"ax",@progbits
	.align	128
.text._ZN7cutlass13device_kernelINS_4gemm6kernel13GemmUniversalIN4cute5tupleIJiiiiEEENS1_10collective13CollectiveMmaINS1_34MainloopSm90TmaGmmaWarpSpecializedILi2ENS5_IJNS4_1CILi1EEESB_SB_EEENS1_35KernelTmaWarpSpecializedCooperativeEEENS5_IJNSA_ILi128EEENSA_ILi64EEESF_EEEfNS5_IJlSB_lEEEfSI_NS4_8TiledMMAINS4_8MMA_AtomIJNS4_4SM904GMMA29MMA_64x64x8_F32TF32TF32_SS_TNILNSM_7ScaleInE1ELSO_1EEEEEENS4_6LayoutINS5_IJNSA_ILi2EEESB_SB_EEENS5_IJSB_NSA_ILi0EEESU_EEEEENS5_IJNS4_10UnderscoreESX_SX_EEEEENS4_13SM90_TMA_LOADENS4_14ComposedLayoutINS4_7SwizzleILi3ELi4ELi3EEENS4_18smem_ptr_flag_bitsILi32EEENSR_INS5_IJNSA_ILi8EEENSA_ILi32EEEEEENS5_IJS17_SB_EEEEEEEvNS4_8identityES10_S1B_vS1C_EENS_8epilogue10collective6detail29Sm90TmaWarpSpecializedAdapterINS1F_15DefaultEpilogueIfSI_SI_NS1E_6thread17LinearCombinationIfLi1EffLNS1J_9ScaleType4KindE0ELNS_15FloatRoundStyleE2EfEENS1_15EpilogueDefaultEEEEEvvEEEEvNT_6ParamsE:
        .type           _ZN7cutlass13device_kernelINS_4gemm6kernel13GemmUniversalIN4cute5tupleIJiiiiEEENS1_10collective13CollectiveMmaINS1_34MainloopSm90TmaGmmaWarpSpecializedILi2ENS5_IJNS4_1CILi1EEESB_SB_EEENS1_35KernelTmaWarpSpecializedCooperativeEEENS5_IJNSA_ILi128EEENSA_ILi64EEESF_EEEfNS5_IJlSB_lEEEfSI_NS4_8TiledMMAINS4_8MMA_AtomIJNS4_4SM904GMMA29MMA_64x64x8_F32TF32TF32_SS_TNILNSM_7ScaleInE1ELSO_1EEEEEENS4_6LayoutINS5_IJNSA_ILi2EEESB_SB_EEENS5_IJSB_NSA_ILi0EEESU_EEEEENS5_IJNS4_10UnderscoreESX_SX_EEEEENS4_13SM90_TMA_LOADENS4_14ComposedLayoutINS4_7SwizzleILi3ELi4ELi3EEENS4_18smem_ptr_flag_bitsILi32EEENSR_INS5_IJNSA_ILi8EEENSA_ILi32EEEEEENS5_IJS17_SB_EEEEEEEvNS4_8identityES10_S1B_vS1C_EENS_8epilogue10collective6detail29Sm90TmaWarpSpecializedAdapterINS1F_15DefaultEpilogueIfSI_SI_NS1E_6thread17LinearCombinationIfLi1EffLNS1J_9ScaleType4KindE0ELNS_15FloatRoundStyleE2EfEENS1_15EpilogueDefaultEEEEEvvEEEEvNT_6ParamsE,@function
        .size           _ZN7cutlass13device_kernelINS_4gemm6kernel13GemmUniversalIN4cute5tupleIJiiiiEEENS1_10collective13CollectiveMmaINS1_34MainloopSm90TmaGmmaWarpSpecializedILi2ENS5_IJNS4_1CILi1EEESB_SB_EEENS1_35KernelTmaWarpSpecializedCooperativeEEENS5_IJNSA_ILi128EEENSA_ILi64EEESF_EEEfNS5_IJlSB_lEEEfSI_NS4_8TiledMMAINS4_8MMA_AtomIJNS4_4SM904GMMA29MMA_64x64x8_F32TF32TF32_SS_TNILNSM_7ScaleInE1ELSO_1EEEEEENS4_6LayoutINS5_IJNSA_ILi2EEESB_SB_EEENS5_IJSB_NSA_ILi0EEESU_EEEEENS5_IJNS4_10UnderscoreESX_SX_EEEEENS4_13SM90_TMA_LOADENS4_14ComposedLayoutINS4_7SwizzleILi3ELi4ELi3EEENS4_18smem_ptr_flag_bitsILi32EEENSR_INS5_IJNSA_ILi8EEENSA_ILi32EEEEEENS5_IJS17_SB_EEEEEEEvNS4_8identityES10_S1B_vS1C_EENS_8epilogue10collective6detail29Sm90TmaWarpSpecializedAdapterINS1F_15DefaultEpilogueIfSI_SI_NS1E_6thread17LinearCombinationIfLi1EffLNS1J_9ScaleType4KindE0ELNS_15FloatRoundStyleE2EfEENS1_15EpilogueDefaultEEEEEvvEEEEvNT_6ParamsE,(.L_x_126 - _ZN7cutlass13device_kernelINS_4gemm6kernel13GemmUniversalIN4cute5tupleIJiiiiEEENS1_10collective13CollectiveMmaINS1_34MainloopSm90TmaGmmaWarpSpecializedILi2ENS5_IJNS4_1CILi1EEESB_SB_EEENS1_35KernelTmaWarpSpecializedCooperativeEEENS5_IJNSA_ILi128EEENSA_ILi64EEESF_EEEfNS5_IJlSB_lEEEfSI_NS4_8TiledMMAINS4_8MMA_AtomIJNS4_4SM904GMMA29MMA_64x64x8_F32TF32TF32_SS_TNILNSM_7ScaleInE1ELSO_1EEEEEENS4_6LayoutINS5_IJNSA_ILi2EEESB_SB_EEENS5_IJSB_NSA_ILi0EEESU_EEEEENS5_IJNS4_10UnderscoreESX_SX_EEEEENS4_13SM90_TMA_LOADENS4_14ComposedLayoutINS4_7SwizzleILi3ELi4ELi3EEENS4_18smem_ptr_flag_bitsILi32EEENSR_INS5_IJNSA_ILi8EEENSA_ILi32EEEEEENS5_IJS17_SB_EEEEEEEvNS4_8identityES10_S1B_vS1C_EENS_8epilogue10collective6detail29Sm90TmaWarpSpecializedAdapterINS1F_15DefaultEpilogueIfSI_SI_NS1E_6thread17LinearCombinationIfLi1EffLNS1J_9ScaleType4KindE0ELNS_15FloatRoundStyleE2EfEENS1_15EpilogueDefaultEEEEEvvEEEEvNT_6ParamsE)
        .other          _ZN7cutlass13device_kernelINS_4gemm6kernel13GemmUniversalIN4cute5tupleIJiiiiEEENS1_10collective13CollectiveMmaINS1_34MainloopSm90TmaGmmaWarpSpecializedILi2ENS5_IJNS4_1CILi1EEESB_SB_EEENS1_35KernelTmaWarpSpecializedCooperativeEEENS5_IJNSA_ILi128EEENSA_ILi64EEESF_EEEfNS5_IJlSB_lEEEfSI_NS4_8TiledMMAINS4_8MMA_AtomIJNS4_4SM904GMMA29MMA_64x64x8_F32TF32TF32_SS_TNILNSM_7ScaleInE1ELSO_1EEEEEENS4_6LayoutINS5_IJNSA_ILi2EEESB_SB_EEENS5_IJSB_NSA_ILi0EEESU_EEEEENS5_IJNS4_10UnderscoreESX_SX_EEEEENS4_13SM90_TMA_LOADENS4_14ComposedLayoutINS4_7SwizzleILi3ELi4ELi3EEENS4_18smem_ptr_flag_bitsILi32EEENSR_INS5_IJNSA_ILi8EEENSA_ILi32EEEEEENS5_IJS17_SB_EEEEEEEvNS4_8identityES10_S1B_vS1C_EENS_8epilogue10collective6detail29Sm90TmaWarpSpecializedAdapterINS1F_15DefaultEpilogueIfSI_SI_NS1E_6thread17LinearCombinationIfLi1EffLNS1J_9ScaleType4KindE0ELNS_15FloatRoundStyleE2EfEENS1_15EpilogueDefaultEEEEEvvEEEEvNT_6ParamsE,@"STO_CUDA_ENTRY STV_DEFAULT"
_ZN7cutlass13device_kernelINS_4gemm6kernel13GemmUniversalIN4cute5tupleIJiiiiEEENS1_10collective13CollectiveMmaINS1_34MainloopSm90TmaGmmaWarpSpecializedILi2ENS5_IJNS4_1CILi1EEESB_SB_EEENS1_35KernelTmaWarpSpecializedCooperativeEEENS5_IJNSA_ILi128EEENSA_ILi64EEESF_EEEfNS5_IJlSB_lEEEfSI_NS4_8TiledMMAINS4_8MMA_AtomIJNS4_4SM904GMMA29MMA_64x64x8_F32TF32TF32_SS_TNILNSM_7ScaleInE1ELSO_1EEEEEENS4_6LayoutINS5_IJNSA_ILi2EEESB_SB_EEENS5_IJSB_NSA_ILi0EEESU_EEEEENS5_IJNS4_10UnderscoreESX_SX_EEEEENS4_13SM90_TMA_LOADENS4_14ComposedLayoutINS4_7SwizzleILi3ELi4ELi3EEENS4_18smem_ptr_flag_bitsILi32EEENSR_INS5_IJNSA_ILi8EEENSA_ILi32EEEEEENS5_IJS17_SB_EEEEEEEvNS4_8identityES10_S1B_vS1C_EENS_8epilogue10collective6detail29Sm90TmaWarpSpecializedAdapterINS1F_15DefaultEpilogueIfSI_SI_NS1E_6thread17LinearCombinationIfLi1EffLNS1J_9ScaleType4KindE0ELNS_15FloatRoundStyleE2EfEENS1_15EpilogueDefaultEEEEEvvEEEEvNT_6ParamsE:
[----:B------:R-:W0:Y:S01]  /*0000*/  LDC R1, c[0x0][0x28] ;  /* 0x00000a00ff017b82 */ /* 0x000e220000000800 */
[----:B------:R-:W1:Y:S01]  /*0010*/  S2R R4, SR_TID.X ;  /* 0x0000000000047919 */ /* 0x000e620000002100 */
[----:B------:R-:W-:Y:S01]  /*0020*/  ELECT P0, URZ, PT ;  /* 0x00000000003f782f */ /* 0x000fe20003800000 */
[----:B------:R-:W-:Y:S01]  /*0030*/  BSSY B0, `(.L_x_0) ;  /* 0x000000f000007945 */ /* 0x000fe20003800000 */
[--C-:B-1----:R-:W-:Y:S02]  /*0040*/  SHF.R.U32.HI R0, RZ, 0x5, R4.reuse ;  /* 0x00000005ff007819 */ /* 0x102fe40000011604 */
[----:B------:R-:W-:-:S03]  /*0050*/  SHF.R.U32.HI R14, RZ, 0x7, R4 ;  /* 0x00000007ff0e7819 */ /* 0x000fc60000011604 */
[----:B------:R-:W1:Y:S04]  /*0060*/  SHFL.IDX PT, R5, R0, RZ, 0x1f ;  /* 0x00001fff00057589 */ /* 0x000e6800000e0000 */
[----:B------:R2:W3:Y:S01]  /*0070*/  SHFL.IDX PT, R10, R14, RZ, 0x1f ;  /* 0x00001fff0e0a7589 */ /* 0x0004e200000e0000 */
[----:B-1----:R-:W-:-:S13]  /*0080*/  ISETP.NE.OR P0, PT, R5, RZ, !P0 ;  /* 0x000000ff0500720c */ /* 0x002fda0004705670 */
[----:B0-23--:R-:W-:Y:S05]  /*0090*/  @P0 BRA `(.L_x_1) ;  /* 0x0000000000200947 */ /* 0x00dfea0003800000 */
[----:B------:R-:W-:Y:S02]  /*00a0*/  ULDC.64 UR4, c[0x0][0x198] ;  /* 0x0000660000047ab9 */ /* 0x000fe40000000a00 */
[----:B------:R-:W-:Y:S02]  /*00b0*/  UIADD3 UR6, UP0, UR4, 0xf0, URZ ;  /* 0x000000f004067890 */ /* 0x000fe4000ff1e03f */
[----:B------:R-:W-:Y:S02]  /*00c0*/  UIADD3 UR4, UP1, UR4, 0x1f0, URZ ;  /* 0x000001f004047890 */ /* 0x000fe4000ff3e03f */
[----:B------:R-:W-:Y:S02]  /*00d0*/  UIADD3.X UR7, URZ, UR5, URZ, UP0, !UPT ;  /* 0x000000053f077290 */ /* 0x000fe400087fe43f */
[----:B------:R-:W-:-:S07]  /*00e0*/  UIADD3.X UR5, URZ, UR5, URZ, UP1, !UPT ;  /* 0x000000053f057290 */ /* 0x000fce0008ffe43f */
[----:B------:R0:W-:Y:S02]  /*00f0*/  UTMACCTL.PF [UR6] ;  /* 0x00000000060079b9 */ /* 0x0001e40008040000 */
[----:B------:R0:W-:Y:S02]  /*0100*/  UTMACCTL.PF [UR4] ;  /* 0x00000000040079b9 */ /* 0x0001e40008040000 */
[----:B0-----:R-:W-:Y:S01]  /*0110*/  NOP ;  /* 0x0000000000007918 */ /* 0x001fe20000000000 */
.L_x_1:
[----:B------:R-:W-:Y:S05]  /*0120*/  BSYNC B0 ;  /* 0x0000000000007941 */ /* 0x000fea0003800000 */
.L_x_0:
[----:B------:R-:W0:Y:S02]  /*0130*/  SHFL.IDX PT, R2, R0, RZ, 0x1f ;  /* 0x00001fff00027589 */ /* 0x000e2400000e0000 */
[----:B0-----:R-:W-:-:S13]  /*0140*/  ISETP.NE.AND P0, PT, R2, RZ, PT ;  /* 0x000000ff0200720c */ /* 0x001fda0003f05270 */
[----:B------:R-:W-:Y:S05]  /*0150*/  @P0 BRA `(.L_x_2) ;  /* 0x0000000000480947 */ /* 0x000fea0003800000 */
[----:B------:R-:W0:Y:S01]  /*0160*/  S2UR UR8, SR_CgaCtaId ;  /* 0x00000000000879c3 */ /* 0x000e220000008800 */
[----:B------:R-:W-:Y:S01]  /*0170*/  UMOV UR4, 0x400 ;  /* 0x0000040000047882 */ /* 0x000fe20000000000 */
[----:B------:R-:W-:Y:S01]  /*0180*/  UMOV UR5, 0x1 ;  /* 0x0000000100057882 */ /* 0x000fe20000000000 */
[----:B------:R-:W-:Y:S01]  /*0190*/  UMOV UR6, 0x100 ;  /* 0x0000010000067882 */ /* 0x000fe20000000000 */
[----:B------:R-:W-:Y:S01]  /*01a0*/  ELECT P0, URZ, PT ;  /* 0x00000000003f782f */ /* 0x000fe20003800000 */
[----:B------:R-:W-:-:S04]  /*01b0*/  UIADD3 UR6, -UR6, 0x100000, URZ ;  /* 0x0010000006067890 */ /* 0x000fc8000fffe13f */
[----:B------:R-:W-:Y:S02]  /*01c0*/  USHF.L.U32 UR7, UR6, 0xb, URZ ;  /* 0x0000000b06077899 */ /* 0x000fe4000800063f */
[----:B------:R-:W-:Y:S02]  /*01d0*/  USHF.L.U32 UR6, UR6, 0x1, URZ ;  /* 0x0000000106067899 */ /* 0x000fe4000800063f */
[----:B0-----:R-:W-:Y:S02]  /*01e0*/  ULEA UR8, UR8, UR4, 0x18 ;  /* 0x0000000408087291 */ /* 0x001fe4000f8ec03f */
[----:B------:R-:W-:-:S04]  /*01f0*/  UIADD3 UR4, -UR5, 0x100000, URZ ;  /* 0x0010000005047890 */ /* 0x000fc8000fffe13f */
[----:B------:R-:W-:Y:S02]  /*0200*/  USHF.L.U32 UR5, UR4, 0xb, URZ ;  /* 0x0000000b04057899 */ /* 0x000fe4000800063f */
[----:B------:R-:W-:Y:S01]  /*0210*/  USHF.L.U32 UR4, UR4, 0x1, URZ ;  /* 0x0000000104047899 */ /* 0x000fe2000800063f */
[----:B------:R-:W0:Y:S11]  /*0220*/  FENCE.VIEW.ASYNC.S ;  /* 0x00000000000073c6 */ /* 0x000e360000000000 */
[----:B0-----:R0:W1:Y:S01]  /*0230*/  SYNCS.EXCH.64 URZ, [UR8], UR4 ;  /* 0x00000004083f75b2 */ /* 0x0010620008000100 */
[----:B------:R0:W2:Y:S01]  /*0240*/  SYNCS.EXCH.64 URZ, [UR8+0x10], UR6 ;  /* 0x00001006083f75b2 */ /* 0x0000a20008000100 */
[----:B------:R0:W3:Y:S01]  /*0250*/  SYNCS.EXCH.64 URZ, [UR8+0x8], UR4 ;  /* 0x00000804083f75b2 */ /* 0x0000e20008000100 */
[----:B------:R0:W4:Y:S01]  /*0260*/  SYNCS.EXCH.64 URZ, [UR8+0x18], UR6 ;  /* 0x00001806083f75b2 */ /* 0x0001220008000100 */
[----:B------:R-:W-:Y:S01]  /*0270*/  NOP ;  /* 0x0000000000007918 */ /* 0x000fe20000000000 */
.L_x_2:
[----:B------:R-:W5:Y:S01]  /*0280*/  SHFL.IDX PT, R0, R0, RZ, 0x1f ;  /* 0x00001fff00007589 */ /* 0x000f6200000e0000 */
[----:B------:R-:W-:Y:S01]  /*0290*/  ELECT P0, URZ, PT ;  /* 0x00000000003f782f */ /* 0x000fe20003800000 */
[----:B------:R-:W1:Y:S01]  /*02a0*/  LDC R2, c[0x0][0x65c] ;  /* 0x00019700ff027b82 */ /* 0x000e620000000800 */
[----:B0-----:R-:W-:Y:S01]  /*02b0*/  UMOV UR4, 0x20 ;  /* 0x0000002000047882 */ /* 0x001fe20000000000 */
[----:B------:R-:W0:Y:S01]  /*02c0*/  S2R R3, SR_CTAID.Y ;  /* 0x0000000000037919 */ /* 0x000e220000002600 */
[----:B------:R-:W-:Y:S01]  /*02d0*/  NOP ;  /* 0x0000000000007918 */ /* 0x000fe20000000000 */
[----:B------:R-:W-:Y:S01]  /*02e0*/  ISETP.NE.AND P2, PT, R10, RZ, PT ;  /* 0x000000ff0a00720c */ /* 0x000fe20003f45270 */
[----:B------:R-:W-:Y:S01]  /*02f0*/  NOP ;  /* 0x0000000000007918 */ /* 0x000fe20000000000 */
[----:B------:R-:W2:Y:S01]  /*0300*/  S2R R6, SR_CTAID.X ;  /* 0x0000000000067919 */ /* 0x000ea20000002500 */
[----:B------:R-:W-:Y:S01]  /*0310*/  IMAD.MOV.U32 R7, RZ, RZ, RZ ;  /* 0x000000ffff077224 */ /* 0x000fe200078e00ff */
[----:B-----5:R-:W-:-:S02]  /*0320*/  ISETP.NE.OR P0, PT, R0, RZ, !P0 ;  /* 0x000000ff0000720c */ /* 0x020fc40004705670 */
[----:B-1----:R-:W-:-:S04]  /*0330*/  ISETP.NE.AND P3, PT, R2, 0x1, PT ;  /* 0x000000010200780c */ /* 0x002fc80003f65270 */
[----:B------:R-:W-:Y:S02]  /*0340*/  P2R R0, PR, RZ, 0x8 ;  /* 0x00000008ff007803 */ /* 0x000fe40000000000 */
[----:B------:R-:W-:-:S04]  /*0350*/  SHF.R.S32.HI R0, RZ, 0x1f, R5 ;  /* 0x0000001fff007819 */ /* 0x000fc80000011405 */
[----:B------:R-:W-:Y:S01]  /*0360*/  LEA.HI R0, R0, R5, RZ, 0x2 ;  /* 0x0000000500007211 */ /* 0x000fe200078f10ff */
[----:B------:R-:W-:Y:S01]  /*0370*/  VOTEU.ALL UP0, P0 ;  /* 0x00000000003f7886 */ /* 0x000fe20000000000 */
[----:B------:R-:W-:Y:S01]  /*0380*/  VOTEU.ALL UP1, P0 ;  /* 0x00000000003f7886 */ /* 0x000fe20000020000 */
[----:B------:R-:W2:Y:S01]  /*0390*/  @P3 LDC R17, c[0x0][0x10] ;  /* 0x00000400ff113b82 */ /* 0x000ea20000000800 */
[----:B------:R-:W-:Y:S01]  /*03a0*/  LOP3.LUT R0, R0, 0xfffffffc, RZ, 0xc0, !PT ;  /* 0xfffffffc00007812 */ /* 0x000fe200078ec0ff */
[----:B0-----:R-:W-:Y:S01]  /*03b0*/  @P3 IMAD.MOV.U32 R8, RZ, RZ, R3 ;  /* 0x000000ffff083224 */ /* 0x001fe200078e0003 */
[----:B------:R-:W-:Y:S01]  /*03c0*/  @!UP0 UMOV UR6, 0x400 ;  /* 0x0000040000068882 */ /* 0x000fe20000000000 */
[----:B------:R-:W-:-:S04]  /*03d0*/  @!UP0 UIADD3 UR4, -UR4, 0x100000, URZ ;  /* 0x0010000004048890 */ /* 0x000fc8000fffe13f */
[----:B------:R-:W-:Y:S02]  /*03e0*/  @!UP0 USHF.L.U32 UR5, UR4, 0xb, URZ ;  /* 0x0000000b04058899 */ /* 0x000fe4000800063f */
[----:B------:R-:W-:Y:S01]  /*03f0*/  @!UP0 USHF.L.U32 UR4, UR4, 0x1, URZ ;  /* 0x0000000104048899 */ /* 0x000fe2000800063f */
[----:B------:R-:W-:Y:S02]  /*0400*/  @P3 IMAD.MOV.U32 R9, RZ, RZ, RZ ;  /* 0x000000ffff093224 */ /* 0x000fe400078e00ff */
[----:B------:R-:W-:Y:S01]  /*0410*/  IMAD.IADD R0, R5, 0x1, -R0 ;  /* 0x0000000105007824 */ /* 0x000fe200078e0a00 */
[----:B------:R-:W0:Y:S01]  /*0420*/  @!UP0 S2UR UR7, SR_CgaCtaId ;  /* 0x00000000000789c3 */ /* 0x000e220000008800 */
[----:B------:R-:W-:-:S03]  /*0430*/  @P3 IMAD.MOV.U32 R5, RZ, RZ, RZ ;  /* 0x000000ffff053224 */ /* 0x000fc600078e00ff */
[----:B------:R-:W-:-:S04]  /*0440*/  ISETP.NE.AND P1, PT, R0, 0x3, PT ;  /* 0x000000030000780c */ /* 0x000fc80003f25270 */
[----:B------:R-:W1:Y:S01]  /*0450*/  @!P3 LDC R11, c[0x0][0xc] ;  /* 0x00000300ff0bbb82 */ /* 0x000e620000000800 */
[----:B--2---:R-:W-:-:S04]  /*0460*/  @P3 IMAD.WIDE.U32 R16, R6, R17, R8 ;  /* 0x0000001106103225 */ /* 0x004fc800078e0008 */
[----:B------:R-:W-:Y:S01]  /*0470*/  @P3 IMAD.IADD R17, R17, 0x1, R5 ;  /* 0x0000000111113824 */ /* 0x000fe200078e0205 */
[----:B------:R-:W-:Y:S01]  /*0480*/  LOP3.LUT R5, R4, 0x7f, RZ, 0xc0, !PT ;  /* 0x0000007f04057812 */ /* 0x000fe200078ec0ff */
[----:B0-----:R-:W-:Y:S01]  /*0490*/  @!UP0 ULEA UR8, UR7, UR6, 0x18 ;  /* 0x0000000607088291 */ /* 0x001fe2000f8ec03f */
[----:B------:R-:W-:Y:S02]  /*04a0*/  VOTEU.ALL UP0, P0 ;  /* 0x00000000003f7886 */ /* 0x000fe40000000000 */
[----:B------:R-:W-:Y:S01]  /*04b0*/  ULDC UR6, c[0x0][0xc] ;  /* 0x0000030000067ab9 */ /* 0x000fe20000000800 */
[----:B------:R-:W-:Y:S01]  /*04c0*/  ISETP.EQ.OR P0, PT, R0, RZ, !P1 ;  /* 0x000000ff0000720c */ /* 0x000fe20004f02670 */
[----:B------:R-:W-:-:S03]  /*04d0*/  ULDC UR7, c[0x0][0x10] ;  /* 0x0000040000077ab9 */ /* 0x000fc60000000800 */
[C---:B------:R-:W-:Y:S01]  /*04e0*/  ISETP.EQ.AND P0, PT, R10.reuse, RZ, P0 ;  /* 0x000000ff0a00720c */ /* 0x040fe20000702270 */
[----:B------:R-:W-:Y:S02]  /*04f0*/  VIADD R10, R10, 0xffffffff ;  /* 0xffffffff0a0a7836 */ /* 0x000fe40000000000 */
[----:B-1----:R-:W-:Y:S01]  /*0500*/  @!P3 IMAD.WIDE.U32 R8, R11, R3, R6 ;  /* 0x000000030b08b225 */ /* 0x002fe200078e0006 */
[----:B------:R-:W0:Y:S02]  /*0510*/  FENCE.VIEW.ASYNC.S ;  /* 0x00000000000073c6 */ /* 0x000e240000000000 */
[----:B0-----:R-:W3:Y:S01]  /*0520*/  @!UP0 SYNCS.EXCH.64 URZ, [UR8+0x30], UR4 ;  /* 0x00003004083f85b2 */ /* 0x001ee20008000100 */
[----:B------:R-:W-:Y:S02]  /*0530*/  SEL R18, RZ, 0x1, !P0 ;  /* 0x00000001ff127807 */ /* 0x000fe40004000000 */
[----:B------:R-:W-:Y:S01]  /*0540*/  ISETP.GE.U32.AND P1, PT, R10, 0x2, PT ;  /* 0x000000020a00780c */ /* 0x000fe20003f26070 */
[----:B------:R-:W-:-:S02]  /*0550*/  @!P3 IMAD.MOV.U32 R16, RZ, RZ, R8 ;  /* 0x000000ffff10b224 */ /* 0x000fc400078e0008 */
[----:B------:R-:W-:Y:S01]  /*0560*/  @!P3 IMAD.MOV.U32 R17, RZ, RZ, R9 ;  /* 0x000000ffff11b224 */ /* 0x000fe200078e0009 */
[----:B------:R-:W-:Y:S01]  /*0570*/  SEL R18, R18, 0x2, P1 ;  /* 0x0000000212127807 */ /* 0x000fe20000800000 */
[----:B------:R0:W3:Y:S01]  /*0580*/  @!UP1 SYNCS.EXCH.64 URZ, [UR8+0x38], UR4 ;  /* 0x00003804083f95b2 */ /* 0x0000e20008000100 */
[----:B------:R-:W-:Y:S01]  /*0590*/  NOP ;  /* 0x0000000000007918 */ /* 0x000fe20000000000 */
[----:B0-----:R-:W-:-:S03]  /*05a0*/  UIMAD.WIDE.U32 UR4, UR6, UR7, URZ ;  /* 0x00000007060472a5 */ /* 0x001fc6000f8e003f */
[----:B------:R-:W-:Y:S02]  /*05b0*/  ULDC UR6, c[0x0][0x14] ;  /* 0x0000050000067ab9 */ /* 0x000fe40000000800 */
[----:B------:R-:W-:Y:S02]  /*05c0*/  UIMAD.WIDE.U32 UR38, UR4, UR6, URZ ;  /* 0x00000006042672a5 */ /* 0x000fe4000f8e003f */
[----:B------:R-:W-:-:S04]  /*05d0*/  UIMAD UR37, UR5, UR6, URZ ;  /* 0x00000006052572a4 */ /* 0x000fc8000f8e023f */
[----:B------:R-:W-:Y:S01]  /*05e0*/  UIADD3 UR37, UR39, UR37, URZ ;  /* 0x0000002527257290 */ /* 0x000fe2000fffe03f */
[----:B---34-:R-:W-:Y:S06]  /*05f0*/  BAR.SYNC.DEFER_BLOCKING 0x0 ;  /* 0x0000000000007b1d */ /* 0x018fec0000010000 */
[----:B------:R-:W-:Y:S05]  /*0600*/  @!P2 BRA `(.L_x_3) ;  /* 0x00000044001ca947 */ /* 0x000fea0003800000 */
[----:B------:R-:W-:-:S13]  /*0610*/  ISETP.GT.U32.AND P0, PT, R10, 0x1, PT ;  /* 0x000000010a00780c */ /* 0x000fda0003f04070 */
[----:B------:R-:W-:Y:S05]  /*0620*/  @P0 EXIT ;  /* 0x000000000000094d */ /* 0x000fea0003800000 */
[----:B------:R-:W-:Y:S01]  /*0630*/  ULDC.64 UR4, c[0x0][0x650] ;  /* 0x0001940000047ab9 */ /* 0x000fe20000000a00 */
[----:B------:R-:W-:Y:S01]  /*0640*/  PRMT R0, RZ, 0x7610, R0 ;  /* 0x00007610ff007816 */ /* 0x000fe20000000000 */
[----:B------:R-:W-:Y:S01]  /*0650*/  IMAD.MOV.U32 R69, RZ, RZ, -0x1 ;  /* 0xffffffffff457424 */ /* 0x000fe200078e00ff */
[----:B------:R-:W-:Y:S01]  /*0660*/  ISETP.GE.U32.AND P0, PT, R16, UR4, PT ;  /* 0x0000000410007c0c */ /* 0x000fe2000bf06070 */
[----:B------:R-:W-:Y:S02]  /*0670*/  IMAD.MOV.U32 R68, RZ, RZ, -0x1 ;  /* 0xffffffffff447424 */ /* 0x000fe400078e00ff */
[----:B------:R-:W-:Y:S01]  /*0680*/  IMAD.MOV.U32 R67, RZ, RZ, -0x1 ;  /* 0xffffffffff437424 */ /* 0x000fe200078e00ff */
[----:B------:R-:W-:-:S13]  /*0690*/  ISETP.GE.U32.AND.EX P0, PT, R17, UR5, PT, P0 ;  /* 0x0000000511007c0c */ /* 0x000fda000bf06100 */
[----:B------:R-:W-:Y:S05]  /*06a0*/  @P0 BRA `(.L_x_4) ;  /* 0x0000000400540947 */ /* 0x000fea0003800000 */
[----:B------:R-:W0:Y:S01]  /*06b0*/  LDC.64 R20, c[0x0][0x628] ;  /* 0x00018a00ff147b82 */ /* 0x000e220000000a00 */
[----:B------:R-:W-:Y:S02]  /*06c0*/  IMAD.MOV.U32 R8, RZ, RZ, R16 ;  /* 0x000000ffff087224 */ /* 0x000fe400078e0010 */
[----:B------:R-:W-:-:S05]  /*06d0*/  IMAD.MOV.U32 R9, RZ, RZ, R17 ;  /* 0x000000ffff097224 */ /* 0x000fca00078e0011 */
[----:B------:R-:W1:Y:S08]  /*06e0*/  LDC R0, c[0x0][0x630] ;  /* 0x00018c00ff007b82 */ /* 0x000e700000000800 */
[----:B------:R-:W2:Y:S01]  /*06f0*/  LDC.64 R22, c[0x0][0x620] ;  /* 0x00018800ff167b82 */ /* 0x000ea20000000a00 */
[----:B0-----:R-:W-:-:S04]  /*0700*/  ISETP.NE.U32.AND P0, PT, R20, RZ, PT ;  /* 0x000000ff1400720c */ /* 0x001fc80003f05070 */
[----:B------:R-:W-:-:S13]  /*0710*/  ISETP.NE.AND.EX P0, PT, R21, RZ, PT, P0 ;  /* 0x000000ff1500720c */ /* 0x000fda0003f05300 */
[----:B-12---:R-:W-:Y:S05]  /*0720*/  @!P0 BRA `(.L_x_5) ;  /* 0x0000000000288947 */ /* 0x006fea0003800000 */
[----:B------:R-:W0:Y:S02]  /*0730*/  LDC R13, c[0x0][0x634] ;  /* 0x00018d00ff0d7b82 */ /* 0x000e240000000800 */
[----:B0-----:R-:W-:-:S05]  /*0740*/  IADD3 R13, P0, R16, R13, RZ ;  /* 0x0000000d100d7210 */ /* 0x001fca0007f1e0ff */
[----:B------:R-:W-:-:S04]  /*0750*/  IMAD.X R15, RZ, RZ, R17, P0 ;  /* 0x000000ffff0f7224 */ /* 0x000fc800000e0611 */
[----:B------:R-:W-:-:S04]  /*0760*/  IMAD.WIDE.U32 R8, R15, R20, RZ ;  /* 0x000000140f087225 */ /* 0x000fc800078e00ff */
[----:B------:R-:W-:-:S04]  /*0770*/  IMAD.WIDE.U32 R10, P0, R13, R21, R8 ;  /* 0x000000150d0a7225 */ /* 0x000fc80007800008 */
[----:B------:R-:W-:-:S04]  /*0780*/  IMAD.WIDE.U32 R8, R13, R20, RZ ;  /* 0x000000140d087225 */ /* 0x000fc800078e00ff */
[----:B------:R-:W-:Y:S01]  /*0790*/  IMAD.X R13, RZ, RZ, RZ, P0 ;  /* 0x000000ffff0d7224 */ /* 0x000fe200000e06ff */
[----:B------:R-:W-:Y:S01]  /*07a0*/  IADD3 RZ, P0, R9, R10, RZ ;  /* 0x0000000a09ff7210 */ /* 0x000fe20007f1e0ff */
[----:B------:R-:W-:-:S04]  /*07b0*/  IMAD.MOV.U32 R12, RZ, RZ, R11 ;  /* 0x000000ffff0c7224 */ /* 0x000fc800078e000b */
[----:B------:R-:W-:-:S08]  /*07c0*/  IMAD.WIDE.U32.X R8, R15, R21, R12, P0 ;  /* 0x000000150f087225 */ /* 0x000fd000000e040c */
.L_x_5:
[-CC-:B------:R-:W-:Y:S01]  /*07d0*/  SHF.R.U64 R67, R8, R0.reuse, R9.reuse ;  /* 0x0000000008437219 */ /* 0x180fe20000001209 */
[----:B------:R-:W0:Y:S01]  /*07e0*/  LDC R12, c[0x0][0x618] ;  /* 0x00018600ff0c7b82 */ /* 0x000e220000000800 */
[----:B------:R-:W-:Y:S01]  /*07f0*/  SHF.R.U32.HI R7, RZ, R0, R9 ;  /* 0x00000000ff077219 */ /* 0x000fe20000011609 */
[----:B------:R-:W-:Y:S01]  /*0800*/  ULDC UR4, c[0x0][0x150] ;  /* 0x0000540000047ab9 */ /* 0x000fe20000000800 */
[----:B------:R-:W-:Y:S02]  /*0810*/  IADD3 R11, P0, RZ, -R67, RZ ;  /* 0x80000043ff0b7210 */ /* 0x000fe40007f1e0ff */
[----:B------:R-:W-:-:S03]  /*0820*/  I2FP.F32.U32 R0, R6 ;  /* 0x0000000600007245 */ /* 0x000fc60000201000 */
[----:B------:R-:W1:Y:S01]  /*0830*/  LDC.64 R30, c[0x0][0x640] ;  /* 0x00019000ff1e7b82 */ /* 0x000e620000000a00 */
[----:B------:R-:W-:Y:S02]  /*0840*/  IMAD.X R13, RZ, RZ, ~R7, P0 ;  /* 0x000000ffff0d7224 */ /* 0x000fe400000e0e07 */
[----:B------:R-:W-:Y:S01]  /*0850*/  FMUL R0, R0, UR4 ;  /* 0x0000000400007c20 */ /* 0x000fe20008400000 */
[----:B------:R-:W-:Y:S01]  /*0860*/  IMAD.WIDE.U32 R8, R11, R22, R16 ;  /* 0x000000160b087225 */ /* 0x000fe200078e0010 */
[----:B------:R-:W-:-:S03]  /*0870*/  ULDC UR4, c[0x0][0x154] ;  /* 0x0000550000047ab9 */ /* 0x000fc60000000800 */
[----:B------:R-:W-:Y:S01]  /*0880*/  IMAD R10, R13, R22, RZ ;  /* 0x000000160d0a7224 */ /* 0x000fe200078e02ff */
[----:B------:R-:W2:Y:S01]  /*0890*/  LDC R7, c[0x0][0x144] ;  /* 0x00005100ff077b82 */ /* 0x000ea20000000800 */
[----:B------:R-:W3:Y:S02]  /*08a0*/  F2I.U32.TRUNC.NTZ R0, R0 ;  /* 0x0000000000007305 */ /* 0x000ee4000020f000 */
[----:B------:R-:W-:-:S04]  /*08b0*/  IMAD R11, R11, R23, R10 ;  /* 0x000000170b0b7224 */ /* 0x000fc800078e020a */
[----:B------:R-:W-:Y:S01]  /*08c0*/  IMAD.IADD R9, R9, 0x1, R11 ;  /* 0x0000000109097824 */ /* 0x000fe200078e020b */
[----:B------:R-:W4:Y:S01]  /*08d0*/  LDC R24, c[0x0][0x608] ;  /* 0x00018200ff187b82 */ /* 0x000f220000000800 */
[----:B------:R-:W-:-:S03]  /*08e0*/  IMAD.MOV.U32 R11, RZ, RZ, -0x1 ;  /* 0xffffffffff0b7424 */ /* 0x000fc600078e00ff */
[-CC-:B0-----:R-:W-:Y:S02]  /*08f0*/  SHF.R.U64 R22, R8, R12.reuse, R9.reuse ;  /* 0x0000000c08167219 */ /* 0x181fe40000001209 */
[----:B------:R-:W-:Y:S02]  /*0900*/  I2FP.F32.U32 R8, R3 ;  /* 0x0000000300087245 */ /* 0x000fe40000201000 */
[----:B------:R-:W0:Y:S01]  /*0910*/  LDC R28, c[0x0][0x658] ;  /* 0x00019600ff1c7b82 */ /* 0x000e220000000800 */
[----:B-1----:R-:W-:Y:S01]  /*0920*/  ISETP.NE.U32.AND P0, PT, R30, RZ, PT ;  /* 0x000000ff1e00720c */ /* 0x002fe20003f05070 */
[----:B---3--:R-:W-:Y:S02]  /*0930*/  IMAD.MOV R10, RZ, RZ, -R0 ;  /* 0x000000ffff0a7224 */ /* 0x008fe400078e0a00 */
[----:B------:R-:W-:Y:S01]  /*0940*/  FMUL R8, R8, UR4 ;  /* 0x0000000408087c20 */ /* 0x000fe20008400000 */
[----:B------:R-:W-:Y:S02]  /*0950*/  SHF.R.U32.HI R9, RZ, R12, R9 ;  /* 0x0000000cff097219 */ /* 0x000fe40000011609 */
[----:B------:R-:W-:Y:S01]  /*0960*/  ISETP.NE.AND.EX P0, PT, R31, RZ, PT, P0 ;  /* 0x000000ff1f00720c */ /* 0x000fe20003f05300 */
[----:B------:R1:W3:Y:S01]  /*0970*/  F2I.U32.TRUNC.NTZ R15, R8 ;  /* 0x00000008000f7305 */ /* 0x0002e2000020f000 */
[----:B------:R-:W1:Y:S01]  /*0980*/  LDC R20, c[0x0][0x148] ;  /* 0x00005200ff147b82 */ /* 0x000e620000000800 */
[----:B--2---:R-:W-:-:S07]  /*0990*/  IMAD R0, R7, R10, R6 ;  /* 0x0000000a07007224 */ /* 0x004fce00078e0206 */
[----:B------:R-:W2:Y:S01]  /*09a0*/  LDC R26, c[0x0][0x600] ;  /* 0x00018000ff1a7b82 */ /* 0x000ea20000000800 */
[-CC-:B----4-:R-:W-:Y:S02]  /*09b0*/  SHF.R.U64 R32, R22, R24.reuse, R9.reuse ;  /* 0x0000001816207219 */ /* 0x190fe40000001209 */
[----:B------:R-:W-:Y:S01]  /*09c0*/  SHF.R.U32.HI R7, RZ, R24, R9 ;  /* 0x00000018ff077219 */ /* 0x000fe20000011609 */
[----:B------:R-:W-:-:S04]  /*09d0*/  IMAD.MOV.U32 R9, RZ, RZ, 0x1 ;  /* 0x00000001ff097424 */ /* 0x000fc800078e00ff */
[----:B------:R-:W4:Y:S01]  /*09e0*/  LDC R21, c[0x0][0x648] ;  /* 0x00019200ff157b82 */ /* 0x000f220000000800 */
[-C--:B0-----:R-:W-:Y:S02]  /*09f0*/  SHF.L.U32 R6, R11, R28.reuse, RZ ;  /* 0x0000001c0b067219 */ /* 0x081fe400000006ff */
[--C-:B------:R-:W-:Y:S02]  /*0a00*/  SHF.R.U64 R24, R32, R28, R7.reuse ;  /* 0x0000001c20187219 */ /* 0x100fe40000001207 */
[----:B------:R-:W-:Y:S02]  /*0a10*/  LOP3.LUT R13, RZ, R6, RZ, 0x33, !PT ;  /* 0x00000006ff0d7212 */ /* 0x000fe400078e33ff */
[-C--:B------:R-:W-:Y:S01]  /*0a20*/  SHF.R.U32.HI R7, RZ, R28.reuse, R7 ;  /* 0x0000001cff077219 */ /* 0x080fe20000011607 */
[----:B------:R-:W0:Y:S01]  /*0a30*/  LDC R23, c[0x0][0x638] ;  /* 0x00018e00ff177b82 */ /* 0x000e220000000800 */
[----:B------:R-:W-:Y:S01]  /*0a40*/  SHF.L.U32 R12, R9, R28, RZ ;  /* 0x0000001c090c7219 */ /* 0x000fe200000006ff */
[----:B------:R-:W-:-:S06]  /*0a50*/  IMAD.MOV.U32 R6, RZ, RZ, R24 ;  /* 0x000000ffff067224 */ /* 0x000fcc00078e0018 */
[----:B------:R-:W0:Y:S01]  /*0a60*/  LDC R69, c[0x0][0x610] ;  /* 0x00018400ff457b82 */ /* 0x000e220000000800 */
[----:B-1-3--:R-:W-:Y:S05]  /*0a70*/  @!P0 BRA `(.L_x_6) ;  /* 0x0000000000288947 */ /* 0x00afea0003800000 */
[----:B------:R-:W1:Y:S02]  /*0a80*/  LDC R11, c[0x0][0x64c] ;  /* 0x00019300ff0b7b82 */ /* 0x000e640000000800 */
[----:B-1----:R-:W-:-:S05]  /*0a90*/  IADD3 R11, P0, R24, R11, RZ ;  /* 0x0000000b180b7210 */ /* 0x002fca0007f1e0ff */
        /* <DEDUP_REMOVED lines=8> */
.L_x_6:
[----:B----4-:R-:W-:Y:S01]  /*0b20*/  SHF.R.U64 R6, R6, R21, R7 ;  /* 0x0000001506067219 */ /* 0x010fe20000001207 */
[----:B--2---:R-:W-:Y:S01]  /*0b30*/  VIADD R7, R26, 0xffffffff ;  /* 0xffffffff1a077836 */ /* 0x004fe20000000000 */
[----:B------:R-:W-:Y:S01]  /*0b40*/  LOP3.LUT R13, R32, R13, RZ, 0xc0, !PT ;  /* 0x0000000d200d7212 */ /* 0x000fe200078ec0ff */
[----:B------:R-:W-:Y:S02]  /*0b50*/  IMAD.MOV R15, RZ, RZ, -R15 ;  /* 0x000000ffff0f7224 */ /* 0x000fe400078e0a0f */
[----:B------:R-:W-:Y:S02]  /*0b60*/  IMAD.MOV R8, RZ, RZ, -R6 ;  /* 0x000000ffff087224 */ /* 0x000fe400078e0a06 */
[----:B------:R-:W-:Y:S01]  /*0b70*/  IMAD R13, R12, R6, R13 ;  /* 0x000000060c0d7224 */ /* 0x000fe200078e020d */
[----:B------:R-:W-:Y:S01]  /*0b80*/  LOP3.LUT R6, R22, R7, RZ, 0xc0, !PT ;  /* 0x0000000716067212 */ /* 0x000fe200078ec0ff */
[----:B------:R-:W-:Y:S02]  /*0b90*/  @P3 IMAD R0, R20, R15, R3 ;  /* 0x0000000f14003224 */ /* 0x000fe400078e0203 */
[----:B0-----:R-:W-:-:S02]  /*0ba0*/  IMAD R3, R8, R23, R24 ;  /* 0x0000001708037224 */ /* 0x001fc400078e0218 */
[----:B------:R-:W-:Y:S02]  /*0bb0*/  IMAD R69, R13, R69, R0 ;  /* 0x000000450d457224 */ /* 0x000fe400078e0200 */
[----:B------:R-:W-:Y:S02]  /*0bc0*/  IMAD R6, R3, R26, R6 ;  /* 0x0000001a03067224 */ /* 0x000fe400078e0206 */
[----:B------:R-:W-:-:S03]  /*0bd0*/  IMAD.MOV.U32 R0, RZ, RZ, 0x1 ;  /* 0x00000001ff007424 */ /* 0x000fc600078e00ff */
[----:B------:R-:W-:Y:S02]  /*0be0*/  SEL R68, R6, R69, !P3 ;  /* 0x0000004506447207 */ /* 0x000fe40005800000 */
[----:B------:R-:W-:-:S07]  /*0bf0*/  SEL R69, R69, R6, !P3 ;  /* 0x0000000645457207 */ /* 0x000fce0005800000 */
.L_x_4:
[----:B------:R-:W-:-:S08]  /*0c00*/  NOP ;  /* 0x0000000000007918 */ /* 0x000fd00000000000 */
[----:B------:R-:W0:Y:S02]  /*0c10*/  USETMAXREG.TRY_ALLOC.CTAPOOL UP0, 0xe8 ;  /* 0x000000e8000079c8 */ /* 0x000e240008000600 */
[----:B0-----:R-:W-:-:S13]  /*0c20*/  PLOP3.LUT P0, PT, PT, PT, UP0, 0x80, 0x0 ;  /* 0x000000000000781c */ /* 0x001fda0003f0f008 */
[----:B------:R-:W-:Y:S05]  /*0c30*/  @!P0 BRA `(.L_x_4) ;  /* 0xfffffffc00f08947 */ /* 0x000fea000383ffff */
[----:B------:R-:W-:Y:S01]  /*0c40*/  ULDC.64 UR4, c[0x0][0x598] ;  /* 0x0001660000047ab9 */ /* 0x000fe20000000a00 */
[----:B------:R-:W-:Y:S01]  /*0c50*/  ULDC.64 UR40, c[0x0][0x208] ;  /* 0x0000820000287ab9 */ /* 0x000fe20000000a00 */
[----:B------:R-:W-:-:S04]  /*0c60*/  ISETP.NE.U32.AND P0, PT, RZ, UR4, PT ;  /* 0x00000004ff007c0c */ /* 0x000fc8000bf05070 */
[----:B------:R-:W-:-:S13]  /*0c70*/  ISETP.NE.AND.EX P0, PT, RZ, UR5, PT, P0 ;  /* 0x00000005ff007c0c */ /* 0x000fda000bf05300 */
[----:B------:R-:W-:Y:S05]  /*0c80*/  @!P0 BRA `(.L_x_7) ;  /* 0x00000000001c8947 */ /* 0x000fea0003800000 */
[----:B------:R-:W0:Y:S02]  /*0c90*/  LDC.64 R6, c[0x0][0x598] ;  /* 0x00016600ff067b82 */ /* 0x000e240000000a00 */
[----:B0-----:R-:W2:Y:S02]  /*0ca0*/  LDG.E.64 R6, desc[UR40][R6.64] ;  /* 0x0000002806067981 */ /* 0x001ea4000c1e1b00 */
[----:B--2---:R-:W-:-:S04]  /*0cb0*/  ISETP.NE.U32.AND P0, PT, R6, RZ, PT ;  /* 0x000000ff0600720c */ /* 0x004fc80003f05070 */
[----:B------:R-:W-:-:S13]  /*0cc0*/  ISETP.NE.AND.EX P0, PT, R7, RZ, PT, P0 ;  /* 0x000000ff0700720c */ /* 0x000fda0003f05300 */
[----:B------:R-:W-:Y:S05]  /*0cd0*/  @!P0 BRA `(.L_x_7) ;  /* 0x0000000000088947 */ /* 0x000fea0003800000 */
[----:B------:R0:W5:Y:S01]  /*0ce0*/  LD.E R19, desc[UR40][R6.64] ;  /* 0x0000002806137980 */ /* 0x000162000c101900 */
[----:B------:R-:W-:Y:S05]  /*0cf0*/  BRA `(.L_x_8) ;  /* 0x0000000000247947 */ /* 0x000fea0003800000 */
.L_x_7:
[----:B------:R-:W-:Y:S02]  /*0d00*/  ULDC.64 UR4, c[0x0][0x588] ;  /* 0x0001620000047ab9 */ /* 0x000fe40000000a00 */
[----:B------:R-:W-:-:S04]  /*0d10*/  ISETP.NE.U32.AND P0, PT, RZ, UR4, PT ;  /* 0x00000004ff007c0c */ /* 0x000fc8000bf05070 */
[----:B------:R-:W-:-:S13]  /*0d20*/  ISETP.NE.AND.EX P0, PT, RZ, UR5, PT, P0 ;  /* 0x00000005ff007c0c */ /* 0x000fda000bf05300 */
[----:B------:R-:W-:Y:S05]  /*0d30*/  @!P0 BRA `(.L_x_9) ;  /* 0x00000000000c8947 */ /* 0x000fea0003800000 */
[----:B------:R-:W0:Y:S02]  /*0d40*/  LDC.64 R6, c[0x0][0x588] ;  /* 0x00016200ff067b82 */ /* 0x000e240000000a00 */
[----:B0-----:R1:W5:Y:S01]  /*0d50*/  LDG.E R19, desc[UR40][R6.64] ;  /* 0x0000002806137981 */ /* 0x001362000c1e1900 */
[----:B------:R-:W-:Y:S05]  /*0d60*/  BRA `(.L_x_8) ;  /* 0x0000000000087947 */ /* 0x000fea0003800000 */
.L_x_9:
[----:B------:R-:W-:Y:S02]  /*0d70*/  ULDC UR4, c[0x0][0x580] ;  /* 0x0001600000047ab9 */ /* 0x000fe40000000800 */
[----:B------:R-:W-:-:S07]  /*0d80*/  IMAD.U32 R19, RZ, RZ, UR4 ;  /* 0x00000004ff137e24 */ /* 0x000fce000f8e00ff */
.L_x_8:
[----:B------:R-:W-:Y:S02]  /*0d90*/  ULDC.64 UR4, c[0x0][0x5a0] ;  /* 0x0001680000047ab9 */ /* 0x000fe40000000a00 */
[----:B------:R-:W-:-:S04]  /*0da0*/  ISETP.NE.U32.AND P0, PT, RZ, UR4, PT ;  /* 0x00000004ff007c0c */ /* 0x000fc8000bf05070 */
[----:B------:R-:W-:-:S13]  /*0db0*/  ISETP.NE.AND.EX P0, PT, RZ, UR5, PT, P0 ;  /* 0x00000005ff007c0c */ /* 0x000fda000bf05300 */
[----:B------:R-:W-:Y:S05]  /*0dc0*/  @!P0 BRA `(.L_x_10) ;  /* 0x00000000001c8947 */ /* 0x000fea0003800000 */
[----:B01----:R-:W0:Y:S02]  /*0dd0*/  LDC.64 R6, c[0x0][0x5a0] ;  /* 0x00016800ff067b82 */ /* 0x003e240000000a00 */
[----:B0-----:R-:W2:Y:S02]  /*0de0*/  LDG.E.64 R6, desc[UR40][R6.64] ;  /* 0x0000002806067981 */ /* 0x001ea4000c1e1b00 */
[----:B--2---:R-:W-:-:S04]  /*0df0*/  ISETP.NE.U32.AND P0, PT, R6, RZ, PT ;  /* 0x000000ff0600720c */ /* 0x004fc80003f05070 */
[----:B------:R-:W-:-:S13]  /*0e00*/  ISETP.NE.AND.EX P0, PT, R7, RZ, PT, P0 ;  /* 0x000000ff0700720c */ /* 0x000fda0003f05300 */
[----:B------:R-:W-:Y:S05]  /*0e10*/  @!P0 BRA `(.L_x_10) ;  /* 0x0000000000088947 */ /* 0x000fea0003800000 */
[----:B------:R0:W5:Y:S01]  /*0e20*/  LD.E R56, desc[UR40][R6.64] ;  /* 0x0000002806387980 */ /* 0x000162000c101900 */
[----:B------:R-:W-:Y:S05]  /*0e30*/  BRA `(.L_x_11) ;  /* 0x0000000000247947 */ /* 0x000fea0003800000 */
.L_x_10:
[----:B------:R-:W-:Y:S02]  /*0e40*/  ULDC.64 UR4, c[0x0][0x590] ;  /* 0x0001640000047ab9 */ /* 0x000fe40000000a00 */
[----:B------:R-:W-:-:S04]  /*0e50*/  ISETP.NE.U32.AND P0, PT, RZ, UR4, PT ;  /* 0x00000004ff007c0c */ /* 0x000fc8000bf05070 */
[----:B------:R-:W-:-:S13]  /*0e60*/  ISETP.NE.AND.EX P0, PT, RZ, UR5, PT, P0 ;  /* 0x00000005ff007c0c */ /* 0x000fda000bf05300 */
[----:B------:R-:W-:Y:S05]  /*0e70*/  @!P0 BRA `(.L_x_12) ;  /* 0x00000000000c8947 */ /* 0x000fea0003800000 */
[----:B------:R-:W2:Y:S02]  /*0e80*/  LDC.64 R56, c[0x0][0x590] ;  /* 0x00016400ff387b82 */ /* 0x000ea40000000a00 */
[----:B--2---:R2:W5:Y:S01]  /*0e90*/  LDG.E R56, desc[UR40][R56.64] ;  /* 0x0000002838387981 */ /* 0x004562000c1e1900 */
[----:B------:R-:W-:Y:S05]  /*0ea0*/  BRA `(.L_x_11) ;  /* 0x0000000000087947 */ /* 0x000fea0003800000 */
.L_x_12:
[----:B------:R-:W-:Y:S02]  /*0eb0*/  ULDC UR4, c[0x0][0x584] ;  /* 0x0001610000047ab9 */ /* 0x000fe40000000800 */
[----:B------:R-:W-:-:S07]  /*0ec0*/  IMAD.U32 R56, RZ, RZ, UR4 ;  /* 0x00000004ff387e24 */ /* 0x000fce000f8e00ff */
.L_x_11:
[----:B------:R-:W-:-:S13]  /*0ed0*/  LOP3.LUT P0, RZ, R0, 0xff, RZ, 0xc0, !PT ;  /* 0x000000ff00ff7812 */ /* 0x000fda000780c0ff */
[----:B------:R-:W-:Y:S05]  /*0ee0*/  @!P0 EXIT ;  /* 0x000000000000894d */ /* 0x000fea0003800000 */
[----:B------:R-:W3:Y:S01]  /*0ef0*/  LDC R59, c[0x0][0x658] ;  /* 0x00019600ff3b7b82 */ /* 0x000ee20000000800 */
[----:B------:R-:W-:Y:S01]  /*0f00*/  ULDC.64 UR6, c[0x0][0x288] ;  /* 0x0000a20000067ab9 */ /* 0x000fe20000000a00 */
[----:B------:R-:W-:Y:S01]  /*0f10*/  LOP3.LUT R14, R14, 0x1, RZ, 0xc0, !PT ;  /* 0x000000010e0e7812 */ /* 0x000fe200078ec0ff */
[----:B------:R-:W-:Y:S01]  /*0f20*/  UIADD3 UR4, UR7, 0x7f, URZ ;  /* 0x0000007f07047890 */ /* 0x000fe2000fffe03f */
[----:B------:R-:W-:Y:S01]  /*0f30*/  SHF.R.U32.HI R0, RZ, 0x2, R4 ;  /* 0x00000002ff007819 */ /* 0x000fe20000011604 */
[----:B------:R-:W-:Y:S01]  /*0f40*/  IMAD.U32 R3, RZ, RZ, UR6 ;  /* 0x00000006ff037e24 */ /* 0x000fe2000f8e00ff */
[----:B------:R-:W-:Y:S01]  /*0f50*/  SHF.R.U32.HI R5, RZ, 0x1, R5 ;  /* 0x00000001ff057819 */ /* 0x000fe20000011605 */
[----:B------:R-:W-:Y:S01]  /*0f60*/  USHF.R.S32.HI UR5, URZ, 0x1f, UR4 ;  /* 0x0000001f3f057899 */ /* 0x000fe20008011404 */
[----:B01----:R-:W0:Y:S01]  /*0f70*/  LDC.64 R6, c[0x0][0x5c8] ;  /* 0x00017200ff067b82 */ /* 0x003e220000000a00 */
[----:B------:R-:W-:Y:S01]  /*0f80*/  LOP3.LUT R60, R4, 0x3, RZ, 0xc0, !PT ;  /* 0x00000003043c7812 */ /* 0x000fe200078ec0ff */
[----:B------:R-:W-:Y:S01]  /*0f90*/  IMAD.SHL.U32 R9, R14, 0x40, RZ ;  /* 0x000000400e097824 */ /* 0x000fe200078e00ff */
[----:B------:R-:W-:Y:S01]  /*0fa0*/  LOP3.LUT R0, R0, 0x7, RZ, 0xc0, !PT ;  /* 0x0000000700007812 */ /* 0x000fe200078ec0ff */
[----:B------:R-:W-:Y:S01]  /*0fb0*/  ULEA.HI UR5, UR5, UR4, URZ, 0x7 ;  /* 0x0000000405057291 */ /* 0x000fe2000f8f383f */
[----:B------:R-:W-:Y:S01]  /*0fc0*/  LOP3.LUT R5, R5, 0x30, RZ, 0xc0, !PT ;  /* 0x0000003005057812 */ /* 0x000fe200078ec0ff */
[----:B------:R-:W-:Y:S01]  /*0fd0*/  IMAD R60, R60, -0x2, R3 ;  /* 0xfffffffe3c3c7824 */ /* 0x000fe200078e0203 */
[--C-:B------:R-:W-:Y:S01]  /*0fe0*/  LOP3.LUT R22, R9, 0x40, R0.reuse, 0xe2, !PT ;  /* 0x0000004009167812 */ /* 0x100fe200078ee200 */
[----:B------:R-:W1:Y:S01]  /*0ff0*/  LDC R63, c[0x0][0x600] ;  /* 0x00018000ff3f7b82 */ /* 0x000e620000000800 */
[----:B------:R-:W-:Y:S01]  /*1000*/  IADD3 R3, RZ, -R5, -R0 ;  /* 0x80000005ff037210 */ /* 0x000fe20007ffe800 */
[----:B------:R-:W-:Y:S01]  /*1010*/  IMAD.MOV.U32 R0, RZ, RZ, -0x1 ;  /* 0xffffffffff007424 */ /* 0x000fe200078e00ff */
[----:B------:R-:W-:Y:S01]  /*1020*/  USHF.R.S32.HI UR43, URZ, 0x7, UR5 ;  /* 0x000000073f2b7899 */ /* 0x000fe20008011405 */
[----:B------:R-:W-:Y:S01]  /*1030*/  IMAD.MOV.U32 R8, RZ, RZ, 0x1 ;  /* 0x00000001ff087424 */ /* 0x000fe200078e00ff */
[----:B------:R-:W-:Y:S01]  /*1040*/  LOP3.LUT R62, R4, 0x80, RZ, 0xc0, !PT ;  /* 0x00000080043e7812 */ /* 0x000fe200078ec0ff */
[----:B------:R-:W-:Y:S01]  /*1050*/  IMAD R3, R14, -0x40, R3 ;  /* 0xffffffc00e037824 */ /* 0x000fe200078e0203 */
[----:B------:R-:W-:Y:S01]  /*1060*/  UISETP.LT.AND UP0, UPT, UR43, 0x1, UPT ;  /* 0x000000012b00788c */ /* 0x000fe2000bf01270 */
[----:B---3--:R-:W-:Y:S01]  /*1070*/  SHF.L.U32 R0, R0, R59, RZ ;  /* 0x0000003b00007219 */ /* 0x008fe200000006ff */
[----:B------:R-:W-:Y:S01]  /*1080*/  ULDC UR4, c[0x0][0x284] ;  /* 0x0000a10000047ab9 */ /* 0x000fe20000000800 */
[----:B------:R-:W-:Y:S01]  /*1090*/  LOP3.LUT R22, R22, R5, RZ, 0xfc, !PT ;  /* 0x0000000516167212 */ /* 0x000fe200078efcff */
[----:B------:R-:W-:Y:S01]  /*10a0*/  USEL UR44, UR43, 0x1, UP0 ;  /* 0x000000012b2c7887 */ /* 0x000fe20008000000 */
[----:B------:R-:W-:Y:S01]  /*10b0*/  SHF.L.U32 R59, R8, R59, RZ ;  /* 0x0000003b083b7219 */ /* 0x000fe200000006ff */
[----:B------:R-:W-:Y:S01]  /*10c0*/  IMAD.SHL.U32 R61, R4, 0x2, RZ ;  /* 0x00000002043d7824 */ /* 0x000fe200078e00ff */
[----:B------:R-:W-:Y:S01]  /*10d0*/  LOP3.LUT R66, R18, 0x1, RZ, 0xfc, !PT ;  /* 0x0000000112427812 */ /* 0x000fe200078efcff */
[----:B------:R-:W-:Y:S01]  /*10e0*/  VIADD R65, R3, UR4 ;  /* 0x0000000403417c36 */ /* 0x000fe20008000000 */
[C---:B0-----:R-:W-:Y:S01]  /*10f0*/  SHF.L.U64.HI R58, R6.reuse, 0x3, R7 ;  /* 0x00000003063a7819 */ /* 0x041fe20000010207 */
[----:B--2---:R-:W-:Y:S01]  /*1100*/  IMAD.SHL.U32 R57, R6, 0x8, RZ ;  /* 0x0000000806397824 */ /* 0x004fe200078e00ff */
[----:B------:R-:W-:Y:S01]  /*1110*/  SHF.R.U32.HI R62, RZ, 0x7, R62 ;  /* 0x00000007ff3e7819 */ /* 0x000fe2000001163e */
[----:B------:R-:W-:Y:S01]  /*1120*/  IMAD.MOV.U32 R23, RZ, RZ, RZ ;  /* 0x000000ffff177224 */ /* 0x000fe200078e00ff */
[----:B------:R-:W-:Y:S01]  /*1130*/  LOP3.LUT R64, RZ, R0, RZ, 0x33, !PT ;  /* 0x00000000ff407212 */ /* 0x000fe200078e33ff */
[----:B------:R-:W-:Y:S01]  /*1140*/  UIADD3 UR44, UR43, -UR44, URZ ;  /* 0x8000002c2b2c7290 */ /* 0x000fe2000fffe03f */
[----:B------:R-:W-:Y:S01]  /*1150*/  UMOV UR36, URZ ;  /* 0x0000003f00247c82 */ /* 0x000fe20008000000 */
[----:B-1----:R-:W-:Y:S01]  /*1160*/  VIADD R63, R63, 0xffffffff ;  /* 0xffffffff3f3f7836 */ /* 0x002fe20000000000 */
[----:B------:R-:W-:-:S09]  /*1170*/  UMOV UR42, URZ ;  /* 0x0000003f002a7c82 */ /* 0x000fd20008000000 */
.L_x_94:
[----:B0-----:R-:W0:Y:S01]  /*1180*/  SHFL.IDX PT, R0, R62, RZ, 0x1f ;  /* 0x00001fff3e007589 */ /* 0x001e2200000e0000 */
[----:B-1----:R-:W1:Y:S01]  /*1190*/  S2UR UR7, SR_CgaCtaId ;  /* 0x00000000000779c3 */ /* 0x002e620000008800 */
[----:B------:R-:W-:Y:S01]  /*11a0*/  UMOV UR6, 0x400 ;  /* 0x0000040000067882 */ /* 0x000fe20000000000 */
[----:B0-----:R-:W-:Y:S01]  /*11b0*/  R2UR UR4, R0 ;  /* 0x00000000000472ca */ /* 0x001fe200000e0000 */
[----:B-1----:R-:W-:-:S12]  /*11c0*/  ULEA UR46, UR7, UR6, 0x18 ;  /* 0x00000006072e7291 */ /* 0x002fd8000f8ec03f */
[----:B------:R-:W-:-:S04]  /*11d0*/  ULEA.HI UR5, UR4, UR4, URZ, 0x1 ;  /* 0x0000000404057291 */ /* 0x000fc8000f8f083f */
[----:B------:R-:W-:-:S04]  /*11e0*/  ULOP3.LUT UR5, UR5, 0x7fffe, URZ, 0xc0, !UPT ;  /* 0x0007fffe05057892 */ /* 0x000fc8000f8ec03f */
[----:B------:R-:W-:-:S03]  /*11f0*/  UIADD3 UR5, UR4, -UR5, URZ ;  /* 0x8000000504057290 */ /* 0x000fc6000fffe03f */
[----:B------:R-:W-:Y:S01]  /*1200*/  ULDC UR4, c[0x0][0x28c] ;  /* 0x0000a30000047ab9 */ /* 0x000fe20000000800 */
[----:B------:R-:W-:Y:S01]  /*1210*/  ULEA UR5, UR5, UR46, 0xd ;  /* 0x0000002e05057291 */ /* 0x000fe2000f8e683f */
[----:B------:R-:W-:-:S03]  /*1220*/  ISETP.LT.AND P0, PT, RZ, UR4, PT ;  /* 0x00000004ff007c0c */ /* 0x000fc6000bf01270 */
[----:B------:R-:W-:-:S04]  /*1230*/  UIADD3 UR5, UR5, 0x100, URZ ;  /* 0x0000010005057890 */ /* 0x000fc8000fffe03f */
[----:B------:R-:W-:-:S04]  /*1240*/  USHF.R.U32.HI UR5, URZ, 0x4, UR5 ;  /* 0x000000043f057899 */ /* 0x000fc80008011605 */
[----:B------:R-:W-:-:S04]  /*1250*/  ULOP3.LUT UR5, UR5, 0x3fff, URZ, 0xc0, !UPT ;  /* 0x00003fff05057892 */ /* 0x000fc8000f8ec03f */
[----:B------:R-:W-:Y:S01]  /*1260*/  ULOP3.LUT UR45, UR5, 0x10000, URZ, 0xfc, !UPT ;  /* 0x00010000052d7892 */ /* 0x000fe2000f8efc3f */
[----:B--234-:R-:W-:Y:S11]  /*1270*/  @P0 BRA `(.L_x_13) ;  /* 0x0000000000400947 */ /* 0x01cff60003800000 */
[----:B------:R-:W-:Y:S01]  /*1280*/  MOV R0, 0x0 ;  /* 0x0000000000007802 */ /* 0x000fe20000000f00 */
[----:B------:R-:W-:Y:S01]  /*1290*/  ULDC.64 UR4, c[0x4][0x68] ;  /* 0x01001a0000047ab9 */ /* 0x000fe20000000a00 */
[----:B------:R-:W-:Y:S01]  /*12a0*/  ULDC.64 UR6, c[0x4][0x8] ;  /* 0x0100020000067ab9 */ /* 0x000fe20000000a00 */
[----:B------:R-:W-:Y:S01]  /*12b0*/  IMAD.U32 R4, RZ, RZ, UR4 ;  /* 0x00000004ff047e24 */ /* 0x000fe2000f8e00ff */
[----:B------:R0:W1:Y:S01]  /*12c0*/  LDC.64 R14, c[0x4][R0] ;  /* 0x01000000000e7b82 */ /* 0x0000620000000a00 */
[----:B------:R-:W-:Y:S01]  /*12d0*/  IMAD.U32 R5, RZ, RZ, UR5 ;  /* 0x00000005ff057e24 */ /* 0x000fe2000f8e00ff */
[----:B------:R-:W-:Y:S01]  /*12e0*/  ULDC.64 UR4, c[0x4][0x70] ;  /* 0x01001c0000047ab9 */ /* 0x000fe20000000a00 */
[----:B------:R-:W-:Y:S02]  /*12f0*/  IMAD.U32 R10, RZ, RZ, UR6 ;  /* 0x00000006ff0a7e24 */ /* 0x000fe4000f8e00ff */
[----:B------:R-:W-:Y:S02]  /*1300*/  IMAD.U32 R6, RZ, RZ, UR4 ;  /* 0x00000004ff067e24 */ /* 0x000fe4000f8e00ff */
[----:B------:R-:W-:-:S02]  /*1310*/  IMAD.U32 R7, RZ, RZ, UR5 ;  /* 0x00000005ff077e24 */ /* 0x000fc4000f8e00ff */
[----:B------:R-:W-:Y:S02]  /*1320*/  IMAD.U32 R11, RZ, RZ, UR7 ;  /* 0x00000007ff0b7e24 */ /* 0x000fe4000f8e00ff */
[----:B------:R-:W-:Y:S02]  /*1330*/  IMAD.MOV.U32 R8, RZ, RZ, 0x1e1 ;  /* 0x000001e1ff087424 */ /* 0x000fe400078e00ff */
[----:B------:R-:W-:Y:S02]  /*1340*/  IMAD.MOV.U32 R12, RZ, RZ, 0x1 ;  /* 0x00000001ff0c7424 */ /* 0x000fe400078e00ff */
[----:B0-----:R-:W-:-:S07]  /*1350*/  IMAD.MOV.U32 R13, RZ, RZ, RZ ;  /* 0x000000ffff0d7224 */ /* 0x001fce00078e00ff */
[----:B------:R-:W-:-:S07]  /*1360*/  LEPC R20, `(.L_x_13) ;  /* 0x000000001014794e */ /* 0x000fce0000000000 */
[----:B-1---5:R-:W-:Y:S05]  /*1370*/  CALL.ABS.NOINC R14 ;  /* 0x000000000e007343 */ /* 0x022fea0003c00000 */
.L_x_13:
[----:B------:R-:W-:-:S13]  /*1380*/  ISETP.NE.AND P0, PT, R66, 0x3, PT ;  /* 0x000000034200780c */ /* 0x000fda0003f05270 */
[----:B------:R-:W-:Y:S05]  /*1390*/  @!P0 BRA `(.L_x_14) ;  /* 0x0000000000048947 */ /* 0x000fea0003800000 */
[----:B------:R-:W-:Y:S01]  /*13a0*/  BPT.TRAP 0x1 ;  /* 0x000000040000795c */ /* 0x000fe20000300000 */
.L_x_14:
[----:B------:R-:W-:Y:S02]  /*13b0*/  IMAD.U32 R3, RZ, RZ, UR42 ;  /* 0x0000002aff037e24 */ /* 0x000fe4000f8e00ff */
[----:B------:R-:W-:-:S03]  /*13c0*/  IMAD.U32 R0, RZ, RZ, UR36 ;  /* 0x00000024ff007e24 */ /* 0x000fc6000f8e00ff */
[----:B------:R-:W-:Y:S02]  /*13d0*/  LEA R3, R3, UR46, 0x3 ;  /* 0x0000002e03037c11 */ /* 0x000fe4000f8e18ff */
[----:B------:R-:W-:-:S04]  /*13e0*/  SHF.L.U32 R0, R0, 0x1f, RZ ;  /* 0x0000001f00007819 */ /* 0x000fc800000006ff */
[----:B------:R0:W1:Y:S01]  /*13f0*/  SYNCS.PHASECHK.TRANS64.TRYWAIT P1, [R3+URZ], R0 ;  /* 0x00000000030075a7 */ /* 0x000062000802017f */
[----:B------:R-:W-:Y:S05]  /*1400*/  @!P0 BRA `(.L_x_15) ;  /* 0x0000000000048947 */ /* 0x000fea0003800000 */
[----:B------:R-:W-:Y:S01]  /*1410*/  BPT.TRAP 0x1 ;  /* 0x000000040000795c */ /* 0x000fe20000300000 */
.L_x_15:
[----:B------:R-:W-:-:S05]  /*1420*/  IMAD.U32 R4, RZ, RZ, UR44 ;  /* 0x0000002cff047e24 */ /* 0x000fca000f8e00ff */
[----:B------:R-:W-:Y:S01]  /*1430*/  ISETP.GE.AND P2, PT, R4, 0x1, PT ;  /* 0x000000010400780c */ /* 0x000fe20003f46270 */
[----:B-1----:R-:W-:-:S12]  /*1440*/  @P1 BRA `(.L_x_16) ;  /* 0x0000000000081947 */ /* 0x002fd80003800000 */
[----:B------:R-:W1:Y:S02]  /*1450*/  SYNCS.PHASECHK.TRANS64.TRYWAIT P1, [R3+URZ], R0 ;  /* 0x00000000030075a7 */ /* 0x000e64000802017f */
[----:B-1----:R-:W-:Y:S05]  /*1460*/  @!P1 BRA `(.L_x_17) ;  /* 0x0000004c00409947 */ /* 0x002fea0003800000 */
.L_x_16:
[----:B------:R-:W-:Y:S05]  /*1470*/  WARPSYNC.ALL ;  /* 0x0000000000007948 */ /* 0x000fea0003800000 */
[----:B------:R-:W-:Y:S01]  /*1480*/  UIADD3 UR4, UR46, 0x20100, URZ ;  /* 0x000201002e047890 */ /* 0x000fe2000fffe03f */
[----:B------:R-:W-:Y:S01]  /*1490*/  WARPGROUP.ARRIVE ;  /* 0x00000000000079c5 */ /* 0x000fe20000000000 */
[----:B------:R-:W-:Y:S02]  /*14a0*/  ULEA UR6, UR42, UR45, 0xc ;  /* 0x0000002d2a067291 */ /* 0x000fe4000f8e603f */
[----:B------:R-:W-:Y:S01]  /*14b0*/  USHF.R.U32.HI UR4, URZ, 0x4, UR4 ;  /* 0x000000043f047899 */ /* 0x000fe20008011604 */
[----:B------:R-:W-:Y:S01]  /*14c0*/  UMOV UR13, 0x40000040 ;  /* 0x40000040000d7882 */ /* 0x000fe20000000000 */
[----:B------:R-:W-:-:S02]  /*14d0*/  UMOV UR15, 0x40000040 ;  /* 0x40000040000f7882 */ /* 0x000fc40000000000 */
[----:B------:R-:W-:Y:S01]  /*14e0*/  ULOP3.LUT UR4, UR4, 0x3fff, URZ, 0xc0, !UPT ;  /* 0x00003fff04047892 */ /* 0x000fe2000f8ec03f */
[----:B------:R-:W-:Y:S01]  /*14f0*/  UMOV UR12, UR6 ;  /* 0x00000006000c7c82 */ /* 0x000fe20008000000 */
[----:B------:R-:W-:Y:S02]  /*1500*/  UMOV UR5, 0x40000040 ;  /* 0x4000004000057882 */ /* 0x000fe40000000000 */
[----:B------:R-:W-:Y:S01]  /*1510*/  ULOP3.LUT UR8, UR4, 0x10000, URZ, 0xfc, !UPT ;  /* 0x0001000004087892 */ /* 0x000fe2000f8efc3f */
[----:B------:R-:W-:-:S03]  /*1520*/  UMOV UR7, 0x40000040 ;  /* 0x4000004000077882 */ /* 0x000fc60000000000 */
[----:B------:R-:W-:-:S04]  /*1530*/  ULEA UR4, UR42, UR8, 0xb ;  /* 0x000000082a047291 */ /* 0x000fc8000f8e583f */
[----:B------:R-:W-:-:S03]  /*1540*/  UIADD3 UR9, UR4, 0x606, URZ ;  /* 0x0000060604097890 */ /* 0x000fc6000fffe03f */
[----:B------:R-:W-:Y:S02]  /*1550*/  UMOV UR14, UR4 ;  /* 0x00000004000e7c82 */ /* 0x000fe40008000000 */
[----:B------:R-:W-:Y:S01]  /*1560*/  HGMMA.64x64x8.F32.TF32 R24, gdesc[UR12], RZ, !UPT, gsb0 ;  /* 0x04e000000c1879f0 */ /* 0x000fe2000c0028ff */
[----:B------:R-:W-:Y:S02]  /*1570*/  UIADD3 UR12, UR6, 0x2, URZ ;  /* 0x00000002060c7890 */ /* 0x000fe4000fffe03f */
[----:B------:R-:W-:Y:S01]  /*1580*/  UIADD3 UR14, UR4, 0x2, URZ ;  /* 0x00000002040e7890 */ /* 0x000fe2000fffe03f */
[----:B------:R-:W-:Y:S01]  /*1590*/  UMOV UR13, 0x40000040 ;  /* 0x40000040000d7882 */ /* 0x000fe20000000000 */
[----:B------:R-:W-:Y:S01]  /*15a0*/  UMOV UR15, 0x40000040 ;  /* 0x40000040000f7882 */ /* 0x000fe20000000000 */
[----:B------:R-:W-:Y:S02]  /*15b0*/  WARPGROUP.DEPBAR.LE gsb0, 0x0 ;  /* 0x00008000000079c5 */ /* 0x000fe40000010000 */
[----:B------:R-:W-:-:S06]  /*15c0*/  WARPGROUP.ARRIVE ;  /* 0x00000000000079c5 */ /* 0x000fcc0000000000 */
[----:B------:R-:W-:Y:S01]  /*15d0*/  HGMMA.64x64x8.F32.TF32 R24, gdesc[UR12], R24, gsb0 ;  /* 0x04e000000c1879f0 */ /* 0x000fe20008002818 */
        /* <DEDUP_REMOVED lines=88> */
[----:B------:R-:W-:-:S07]  /*1b60*/  UIADD3 UR6, UR6, 0xc06, URZ ;  /* 0x00000c0606067890 */ /* 0x000fce000fffe03f */
[----:B------:R-:W-:Y:S01]  /*1b70*/  UMOV UR4, UR6 ;  /* 0x0000000600047c82 */ /* 0x000fe20008000000 */
[----:B------:R-:W-:Y:S01]  /*1b80*/  UMOV UR6, UR9 ;  /* 0x0000000900067c82 */ /* 0x000fe20008000000 */
[----:B------:R-:W-:Y:S02]  /*1b90*/  WARPGROUP.DEPBAR.LE gsb0, 0x0 ;  /* 0x00008000000079c5 */ /* 0x000fe40000010000 */
[----:B------:R-:W-:-:S06]  /*1ba0*/  WARPGROUP.ARRIVE ;  /* 0x00000000000079c5 */ /* 0x000fcc0000000000 */
[----:B------:R-:W-:Y:S03]  /*1bb0*/  HGMMA.64x64x8.F32.TF32 R24, gdesc[UR12], R24, gsb0 ;  /* 0x04e000000c1879f0 */ /* 0x000fe60008002818 */
[----:B------:R-:W-:Y:S02]  /*1bc0*/  WARPGROUP.DEPBAR.LE gsb0, 0x0 ;  /* 0x00008000000079c5 */ /* 0x000fe40000010000 */
[----:B------:R-:W-:-:S06]  /*1bd0*/  WARPGROUP.ARRIVE ;  /* 0x00000000000079c5 */ /* 0x000fcc0000000000 */
[----:B------:R-:W-:Y:S03]  /*1be0*/  HGMMA.64x64x8.F32.TF32 R24, gdesc[UR4], R24, gsb0 ;  /* 0x04e00000041879f0 */ /* 0x000fe60008002818 */
[----:B------:R-:W-:Y:S02]  /*1bf0*/  WARPGROUP.DEPBAR.LE gsb0, 0x0 ;  /* 0x00008000000079c5 */ /* 0x000fe40000010000 */
[----:B------:R-:W-:Y:S05]  /*1c00*/  @!P2 BRA `(.L_x_18) ;  /* 0x00000008006ca947 */ /* 0x000fea0003800000 */
[----:B------:R-:W-:Y:S01]  /*1c10*/  UIADD3 UR13, UR42, 0x1, URZ ;  /* 0x000000012a0d7890 */ /* 0x000fe2000fffe03f */
[----:B01----:R-:W-:Y:S01]  /*1c20*/  IMAD.U32 R0, RZ, RZ, UR44 ;  /* 0x0000002cff007e24 */ /* 0x003fe2000f8e00ff */
[----:B------:R-:W-:Y:S02]  /*1c30*/  UMOV UR9, UR42 ;  /* 0x0000002a00097c82 */ /* 0x000fe40008000000 */
[----:B------:R-:W-:-:S04]  /*1c40*/  UISETP.NE.AND UP0, UPT, UR13, 0x2, UPT ;  /* 0x000000020d00788c */ /* 0x000fc8000bf05270 */
[----:B------:R-:W-:Y:S02]  /*1c50*/  USEL UR4, URZ, 0x1, UP0 ;  /* 0x000000013f047887 */ /* 0x000fe40008000000 */
[----:B------:R-:W-:Y:S02]  /*1c60*/  USEL UR13, UR13, URZ, UP0 ;  /* 0x0000003f0d0d7287 */ /* 0x000fe40008000000 */
[----:B------:R-:W-:-:S06]  /*1c70*/  ULOP3.LUT UR4, UR36, UR4, URZ, 0x3c, !UPT ;  /* 0x0000000424047292 */ /* 0x000fcc000f8e3c3f */
[----:B------:R-:W-:-:S07]  /*1c80*/  IMAD.U32 R5, RZ, RZ, UR4 ;  /* 0x00000004ff057e24 */ /* 0x000fce000f8e00ff */
.L_x_25:
[----:B01----:R-:W-:Y:S05]  /*1c90*/  @!P0 BRA `(.L_x_19) ;  /* 0x0000000000048947 */ /* 0x003fea0003800000 */
[----:B------:R-:W-:Y:S01]  /*1ca0*/  BPT.TRAP 0x1 ;  /* 0x000000040000795c */ /* 0x000fe20000300000 */
.L_x_19:
[----:B------:R-:W0:Y:S01]  /*1cb0*/  S2UR UR4, SR_CgaCtaId ;  /* 0x00000000000479c3 */ /* 0x000e220000008800 */
[----:B------:R-:W-:Y:S01]  /*1cc0*/  UMOV UR10, 0x400 ;  /* 0x00000400000a7882 */ /* 0x000fe20000000000 */
[----:B------:R-:W-:Y:S01]  /*1cd0*/  SHF.L.U32 R3, R5, 0x1f, RZ ;  /* 0x0000001f05037819 */ /* 0x000fe200000006ff */
[----:B0-----:R-:W-:-:S04]  /*1ce0*/  ULEA UR10, UR4, UR10, 0x18 ;  /* 0x0000000a040a7291 */ /* 0x001fc8000f8ec03f */
[----:B------:R-:W-:-:S09]  /*1cf0*/  ULEA UR4, UR13, UR10, 0x3 ;  /* 0x0000000a0d047291 */ /* 0x000fd2000f8e183f */
[----:B------:R0:W1:Y:S01]  /*1d00*/  SYNCS.PHASECHK.TRANS64.TRYWAIT P1, [UR4], R3 ;  /* 0x00000003ff0075a7 */ /* 0x0000620008020144 */
[----:B------:R-:W-:Y:S05]  /*1d10*/  @!P0 BRA `(.L_x_20) ;  /* 0x0000000000048947 */ /* 0x000fea0003800000 */
[----:B------:R-:W-:Y:S01]  /*1d20*/  BPT.TRAP 0x1 ;  /* 0x000000040000795c */ /* 0x000fe20000300000 */
.L_x_20:
[----:B-1----:R-:W-:Y:S05]  /*1d30*/  @P1 BRA `(.L_x_21) ;  /* 0x0000000000081947 */ /* 0x002fea0003800000 */
[----:B------:R-:W1:Y:S02]  /*1d40*/  SYNCS.PHASECHK.TRANS64.TRYWAIT P1, [UR4], R3 ;  /* 0x00000003ff0075a7 */ /* 0x000e640008020144 */
[----:B-1----:R-:W-:Y:S05]  /*1d50*/  @!P1 BRA `(.L_x_22) ;  /* 0x0000004400189947 */ /* 0x002fea0003800000 */
.L_x_21:
[----:B------:R-:W-:Y:S01]  /*1d60*/  ULEA UR12, UR13, UR8, 0xb ;  /* 0x000000080d0c7291 */ /* 0x000fe2000f8e583f */
[----:B------:R-:W-:Y:S01]  /*1d70*/  WARPGROUP.ARRIVE ;  /* 0x00000000000079c5 */ /* 0x000fe20000000000 */
[----:B------:R-:W-:Y:S01]  /*1d80*/  ULEA UR11, UR13, UR45, 0xc ;  /* 0x0000002d0d0b7291 */ /* 0x000fe2000f8e603f */
[----:B------:R-:W-:Y:S01]  /*1d90*/  UMOV UR7, 0x40000040 ;  /* 0x4000004000077882 */ /* 0x000fe20000000000 */
[----:B------:R-:W-:-:S03]  /*1da0*/  UMOV UR5, 0x40000040 ;  /* 0x4000004000057882 */ /* 0x000fc60000000000 */
[----:B------:R-:W-:Y:S02]  /*1db0*/  UMOV UR6, UR12 ;  /* 0x0000000c00067c82 */ /* 0x000fe40008000000 */
[----:B------:R-:W-:Y:S02]  /*1dc0*/  UMOV UR4, UR11 ;  /* 0x0000000b00047c82 */ /* 0x000fe40008000000 */
[----:B------:R-:W-:Y:S01]  /*1dd0*/  HGMMA.64x64x8.F32.TF32 R24, gdesc[UR4], R24, gsb0 ;  /* 0x04e00000041879f0 */ /* 0x000fe20008002818 */
[----:B------:R-:W-:Y:S02]  /*1de0*/  UIADD3 UR6, UR12, 0x2, URZ ;  /* 0x000000020c067890 */ /* 0x000fe4000fffe03f */
[----:B------:R-:W-:Y:S01]  /*1df0*/  UIADD3 UR4, UR11, 0x2, URZ ;  /* 0x000000020b047890 */ /* 0x000fe2000fffe03f */
[----:B------:R-:W-:Y:S01]  /*1e00*/  UMOV UR7, 0x40000040 ;  /* 0x4000004000077882 */ /* 0x000fe20000000000 */
[----:B------:R-:W-:Y:S01]  /*1e10*/  UMOV UR5, 0x40000040 ;  /* 0x4000004000057882 */ /* 0x000fe20000000000 */
[----:B------:R-:W-:-:S02]  /*1e20*/  WARPGROUP.DEPBAR.LE gsb0, 0x0 ;  /* 0x00008000000079c5 */ /* 0x000fc40000010000 */
        /* <DEDUP_REMOVED lines=99> */
[----:B------:R-:W-:Y:S03]  /*2460*/  HGMMA.64x64x8.F32.TF32 R24, gdesc[UR4], R24, gsb0 ;  /* 0x04e00000041879f0 */ /* 0x000fe60008002818 */
[----:B------:R-:W-:Y:S02]  /*2470*/  WARPGROUP.DEPBAR.LE gsb0, 0x0 ;  /* 0x00008000000079c5 */ /* 0x000fe40000010000 */
[----:B------:R-:W-:Y:S05]  /*2480*/  @!P0 BRA `(.L_x_23) ;  /* 0x0000000000048947 */ /* 0x000fea0003800000 */
[----:B------:R-:W-:Y:S01]  /*2490*/  BPT.TRAP 0x1 ;  /* 0x000000040000795c */ /* 0x000fe20000300000 */
.L_x_23:
[----:B------:R-:W-:Y:S01]  /*24a0*/  ULEA UR10, UR9, UR10, 0x3 ;  /* 0x0000000a090a7291 */ /* 0x000fe2000f8e183f */
[----:B------:R-:W-:-:S03]  /*24b0*/  ISETP.GT.U32.AND P1, PT, R18, 0x1, PT ;  /* 0x000000011200780c */ /* 0x000fc60003f24070 */
[----:B------:R-:W-:-:S04]  /*24c0*/  UIADD3 UR10, UR10, 0x10, URZ ;  /* 0x000000100a0a7890 */ /* 0x000fc8000fffe03f */
[----:B------:R-:W-:-:S09]  /*24d0*/  UPRMT UR10, URZ, 0x654, UR10 ;  /* 0x000006543f0a7896 */ /* 0x000fd2000800000a */
[----:B------:R-:W-:Y:S01]  /*24e0*/  SYNCS.ARRIVE.TRANS64.RED.A1T0 RZ, [UR10], RZ ;  /* 0x000000ffffff79a7 */ /* 0x000fe2000810040a */
[----:B------:R-:W-:Y:S05]  /*24f0*/  @P1 BRA `(.L_x_24) ;  /* 0x0000000000041947 */ /* 0x000fea0003800000 */
[----:B------:R-:W-:Y:S01]  /*2500*/  BPT.TRAP 0x1 ;  /* 0x000000040000795c */ /* 0x000fe20000300000 */
.L_x_24:
[----:B------:R-:W-:Y:S01]  /*2510*/  UIADD3 UR13, UR13, 0x1, URZ ;  /* 0x000000010d0d7890 */ /* 0x000fe2000fffe03f */
[C---:B------:R-:W-:Y:S01]  /*2520*/  ISETP.GT.AND P1, PT, R0.reuse, 0x1, PT ;  /* 0x000000010000780c */ /* 0x040fe20003f24270 */
[----:B------:R-:W-:Y:S01]  /*2530*/  UIADD3 UR9, UR9, 0x1, URZ ;  /* 0x0000000109097890 */ /* 0x000fe2000fffe03f */
[----:B------:R-:W-:Y:S01]  /*2540*/  VIADD R0, R0, 0xffffffff ;  /* 0xffffffff00007836 */ /* 0x000fe20000000000 */
[----:B------:R-:W-:Y:S02]  /*2550*/  UISETP.NE.AND UP0, UPT, UR13, 0x2, UPT ;  /* 0x000000020d00788c */ /* 0x000fe4000bf05270 */
[----:B------:R-:W-:Y:S02]  /*2560*/  UISETP.NE.AND UP1, UPT, UR9, 0x2, UPT ;  /* 0x000000020900788c */ /* 0x000fe4000bf25270 */
[----:B------:R-:W-:Y:S02]  /*2570*/  USEL UR4, URZ, 0x1, UP0 ;  /* 0x000000013f047887 */ /* 0x000fe40008000000 */
[----:B------:R-:W-:-:S02]  /*2580*/  USEL UR13, UR13, URZ, UP0 ;  /* 0x0000003f0d0d7287 */ /* 0x000fc40008000000 */
[----:B------:R-:W-:Y:S02]  /*2590*/  USEL UR9, UR9, URZ, UP1 ;  /* 0x0000003f09097287 */ /* 0x000fe40008800000 */
[----:B------:R-:W-:Y:S01]  /*25a0*/  LOP3.LUT R5, R5, UR4, RZ, 0x3c, !PT ;  /* 0x0000000405057c12 */ /* 0x000fe2000f8e3cff */
[----:B------:R-:W-:Y:S09]  /*25b0*/  @P1 BRA `(.L_x_25) ;  /* 0xfffffff400b41947 */ /* 0x000ff2000383ffff */
.L_x_18:
[----:B01----:R-:W0:Y:S02]  /*25c0*/  LDC R0, c[0x0][0x28c] ;  /* 0x0000a300ff007b82 */ /* 0x003e240000000800 */
[----:B0-----:R-:W-:-:S13]  /*25d0*/  ISETP.GE.AND P1, PT, R0, 0x1, PT ;  /* 0x000000010000780c */ /* 0x001fda0003f26270 */
[----:B------:R-:W-:Y:S05]  /*25e0*/  @!P1 BRA `(.L_x_26) ;  /* 0x0000000000389947 */ /* 0x000fea0003800000 */
[----:B------:R-:W-:Y:S05]  /*25f0*/  @!P0 BRA `(.L_x_27) ;  /* 0x0000000000048947 */ /* 0x000fea0003800000 */
[----:B------:R-:W-:Y:S01]  /*2600*/  BPT.TRAP 0x1 ;  /* 0x000000040000795c */ /* 0x000fe20000300000 */
.L_x_27:
[----:B------:R-:W0:Y:S01]  /*2610*/  S2UR UR6, SR_CgaCtaId ;  /* 0x00000000000679c3 */ /* 0x000e220000008800 */
[----:B------:R-:W-:Y:S01]  /*2620*/  UIADD3 UR4, UR44, UR42, URZ ;  /* 0x0000002a2c047290 */ /* 0x000fe2000fffe03f */
[----:B------:R-:W-:Y:S01]  /*2630*/  ISETP.GT.U32.AND P0, PT, R18, 0x1, PT ;  /* 0x000000011200780c */ /* 0x000fe20003f04070 */
[----:B------:R-:W-:Y:S02]  /*2640*/  UMOV UR5, 0x400 ;  /* 0x0000040000057882 */ /* 0x000fe40000000000 */
[----:B------:R-:W-:-:S04]  /*2650*/  USHF.L.U32 UR4, UR4, 0x3, URZ ;  /* 0x0000000304047899 */ /* 0x000fc8000800063f */
[----:B------:R-:W-:Y:S02]  /*2660*/  ULOP3.LUT UR4, UR4, 0x8, URZ, 0xc0, !UPT ;  /* 0x0000000804047892 */ /* 0x000fe4000f8ec03f */
[----:B0-----:R-:W-:-:S04]  /*2670*/  ULEA UR5, UR6, UR5, 0x18 ;  /* 0x0000000506057291 */ /* 0x001fc8000f8ec03f */
[----:B------:R-:W-:-:S04]  /*2680*/  UIADD3 UR4, UR5, 0x10, UR4 ;  /* 0x0000001005047890 */ /* 0x000fc8000fffe004 */
[----:B------:R-:W-:-:S09]  /*2690*/  UPRMT UR4, URZ, 0x654, UR4 ;  /* 0x000006543f047896 */ /* 0x000fd20008000004 */
[----:B------:R-:W-:Y:S01]  /*26a0*/  SYNCS.ARRIVE.TRANS64.RED.A1T0 RZ, [UR4], RZ ;  /* 0x000000ffffff79a7 */ /* 0x000fe20008100404 */
[----:B------:R-:W-:Y:S05]  /*26b0*/  @P0 BRA `(.L_x_26) ;  /* 0x0000000000040947 */ /* 0x000fea0003800000 */
[----:B------:R-:W-:Y:S01]  /*26c0*/  BPT.TRAP 0x1 ;  /* 0x000000040000795c */ /* 0x000fe20000300000 */
.L_x_26:
[----:B------:R-:W-:Y:S01]  /*26d0*/  IMAD.SHL.U32 R6, R68, 0x40, RZ ;  /* 0x0000004044067824 */ /* 0x000fe200078e00ff */
[----:B------:R-:W-:Y:S01]  /*26e0*/  ULDC UR6, c[0x0][0x288] ;  /* 0x0000a20000067ab9 */ /* 0x000fe20000000800 */
[----:B------:R-:W-:Y:S01]  /*26f0*/  SHF.R.S32.HI R11, RZ, 0x1f, R67 ;  /* 0x0000001fff0b7819 */ /* 0x000fe20000011443 */
[C---:B------:R-:W-:Y:S01]  /*2700*/  IMAD.SHL.U32 R10, R69.reuse, 0x80, RZ ;  /* 0x00000080450a7824 */ /* 0x040fe200078e00ff */
[----:B------:R-:W-:Y:S01]  /*2710*/  ULDC.64 UR4, c[0x0][0x5d0] ;  /* 0x0001740000047ab9 */ /* 0x000fe20000000a00 */
[C---:B------:R-:W-:Y:S01]  /*2720*/  LOP3.LUT R8, R6.reuse, 0x6, R61, 0xf8, !PT ;  /* 0x0000000606087812 */ /* 0x040fe200078ef83d */
[----:B------:R-:W-:Y:S01]  /*2730*/  IMAD.WIDE R68, R69, 0x80, R22 ;  /* 0x0000008045447825 */ /* 0x000fe200078e0216 */
[----:B------:R-:W-:Y:S01]  /*2740*/  ISETP.GE.AND P0, PT, R6, UR6, PT ;  /* 0x0000000606007c0c */ /* 0x000fe2000bf06270 */
[----:B------:R-:W-:Y:S01]  /*2750*/  ULDC UR6, c[0x0][0x284] ;  /* 0x0000a10000067ab9 */ /* 0x000fe20000000800 */
[----:B------:R-:W-:Y:S01]  /*2760*/  SHF.R.S32.HI R9, RZ, 0x1f, R8 ;  /* 0x0000001fff097819 */ /* 0x000fe20000011408 */
[----:B------:R-:W-:Y:S01]  /*2770*/  IMAD R0, R11, UR4, RZ ;  /* 0x000000040b007c24 */ /* 0x000fe2000f8e02ff */
[----:B------:R-:W-:-:S03]  /*2780*/  ISETP.GE.OR P0, PT, R10, UR6, P0 ;  /* 0x000000060a007c0c */ /* 0x000fc60008706670 */
[C---:B------:R-:W-:Y:S02]  /*2790*/  IMAD R3, R67.reuse, UR5, R0 ;  /* 0x0000000543037c24 */ /* 0x040fe4000f8e0200 */
[----:B------:R-:W-:Y:S01]  /*27a0*/  IMAD.WIDE.U32 R4, R67, UR4, R8 ;  /* 0x0000000443047c25 */ /* 0x000fe2000f8e0008 */
[----:B------:R-:W-:-:S03]  /*27b0*/  ULDC.64 UR4, c[0x0][0x5c8] ;  /* 0x0001720000047ab9 */ /* 0x000fc60000000a00 */
[----:B------:R-:W-:Y:S02]  /*27c0*/  IMAD R7, R69, UR4, RZ ;  /* 0x0000000445077c24 */ /* 0x000fe4000f8e02ff */
[----:B------:R-:W-:Y:S02]  /*27d0*/  IMAD.IADD R5, R5, 0x1, R3 ;  /* 0x0000000105057824 */ /* 0x000fe400078e0203 */
[C---:B------:R-:W-:Y:S02]  /*27e0*/  IMAD R7, R68.reuse, UR5, R7 ;  /* 0x0000000544077c24 */ /* 0x040fe4000f8e0207 */
[----:B------:R-:W-:-:S04]  /*27f0*/  IMAD.WIDE.U32 R70, R68, UR4, R4 ;  /* 0x0000000444467c25 */ /* 0x000fc8000f8e0004 */
[----:B------:R-:W-:Y:S01]  /*2800*/  IMAD.MOV.U32 R0, RZ, RZ, -0x1 ;  /* 0xffffffffff007424 */ /* 0x000fe200078e00ff */
[----:B------:R-:W-:Y:S06]  /*2810*/  @P0 BRA `(.L_x_28) ;  /* 0x0000001800ec0947 */ /* 0x000fec0003800000 */
[----:B-----5:R-:W-:Y:S01]  /*2820*/  FSETP.NEU.AND P0, PT, R56, RZ, PT ;  /* 0x000000ff3800720b */ /* 0x020fe20003f0d000 */
[----:B------:R-:W-:Y:S01]  /*2830*/  IMAD.IADD R6, R60, 0x1, -R6 ;  /* 0x000000013c067824 */ /* 0x000fe200078e0a06 */
[----:B------:R-:W-:Y:S01]  /*2840*/  BSSY B0, `(.L_x_28) ;  /* 0x00001b8000007945 */ /* 0x000fe20003800000 */
[----:B------:R-:W-:Y:S02]  /*2850*/  IMAD.IADD R3, R65, 0x1, -R10 ;  /* 0x0000000141037824 */ /* 0x000fe400078e0a0a */
[----:B------:R-:W-:Y:S01]  /*2860*/  IMAD.IADD R79, R71, 0x1, R7 ;  /* 0x00000001474f7824 */ /* 0x000fe200078e0207 */
[----:B------:R-:W-:-:S04]  /*2870*/  ISETP.GT.AND P3, PT, R6, RZ, PT ;  /* 0x000000ff0600720c */ /* 0x000fc80003f64270 */
[----:B------:R-:W-:-:S03]  /*2880*/  ISETP.GT.AND P1, PT, R3, RZ, P3 ;  /* 0x000000ff0300720c */ /* 0x000fc60001f24270 */
[----:B------:R-:W-:Y:S10]  /*2890*/  @!P0 BRA `(.L_x_29) ;  /* 0x0000001000e08947 */ /* 0x000ff40003800000 */
[----:B------:R-:W0:Y:S01]  /*28a0*/  LDC.64 R72, c[0x0][0x5b8] ;  /* 0x00016e00ff487b82 */ /* 0x000e220000000a00 */
[----:B------:R-:W-:-:S07]  /*28b0*/  ULDC.64 UR4, c[0x0][0x5c0] ;  /* 0x0001700000047ab9 */ /* 0x000fce0000000a00 */
[----:B------:R-:W1:Y:S08]  /*28c0*/  LDC.64 R74, c[0x0][0x5b0] ;  /* 0x00016c00ff4a7b82 */ /* 0x000e700000000a00 */
[----:B------:R-:W2:Y:S01]  /*28d0*/  LDC.64 R76, c[0x0][0x5a8] ;  /* 0x00016a00ff4c7b82 */ /* 0x000ea20000000a00 */
[-C--:B0-----:R-:W-:Y:S02]  /*28e0*/  IMAD R4, R11, R72.reuse, RZ ;  /* 0x000000480b047224 */ /* 0x081fe400078e02ff */
[----:B------:R-:W-:-:S04]  /*28f0*/  IMAD.WIDE.U32 R12, R67, R72, R8 ;  /* 0x00000048430c7225 */ /* 0x000fc800078e0008 */
[----:B------:R-:W-:Y:S02]  /*2900*/  IMAD R71, R67, R73, R4 ;  /* 0x0000004943477224 */ /* 0x000fe400078e0204 */
[-C--:B-1----:R-:W-:Y:S02]  /*2910*/  IMAD R4, R69, R74.reuse, RZ ;  /* 0x0000004a45047224 */ /* 0x082fe400078e02ff */
[----:B------:R-:W-:Y:S02]  /*2920*/  IMAD.IADD R13, R13, 0x1, R71 ;  /* 0x000000010d0d7824 */ /* 0x000fe400078e0247 */
[C---:B------:R-:W-:Y:S02]  /*2930*/  IMAD R73, R68.reuse, R75, R4 ;  /* 0x0000004b44497224 */ /* 0x040fe400078e0204 */
[----:B------:R-:W-:-:S04]  /*2940*/  IMAD.WIDE.U32 R4, R68, R74, R12 ;  /* 0x0000004a44047225 */ /* 0x000fc800078e000c */
[----:B------:R-:W-:Y:S01]  /*2950*/  IMAD.IADD R5, R5, 0x1, R73 ;  /* 0x0000000105057824 */ /* 0x000fe200078e0249 */
[----:B--2---:R-:W-:-:S04]  /*2960*/  LEA R14, P0, R4, R76, 0x2 ;  /* 0x0000004c040e7211 */ /* 0x004fc800078010ff */
[----:B------:R-:W-:-:S05]  /*2970*/  LEA.HI.X R15, R4, R77, R5, 0x2, P0 ;  /* 0x0000004d040f7211 */ /* 0x000fca00000f1405 */
[----:B------:R0:W2:Y:S01]  /*2980*/  @P1 LDG.E.LTC128B R7, desc[UR40][R14.64] ;  /* 0x000000280e071981 */ /* 0x0000a2000c1e1920 */
[----:B------:R-:W-:Y:S01]  /*2990*/  IMAD.WIDE.U32 R4, R68, R74, R8 ;  /* 0x0000004a44047225 */ /* 0x000fe200078e0008 */
[C---:B------:R-:W-:Y:S01]  /*29a0*/  SHF.L.U64.HI R11, R74.reuse, 0x3, R75 ;  /* 0x000000034a0b7819 */ /* 0x040fe2000001024b */
[----:B------:R-:W-:Y:S01]  /*29b0*/  BSSY B1, `(.L_x_30) ;  /* 0x0000016000017945 */ /* 0x000fe20003800000 */
[----:B------:R-:W-:Y:S01]  /*29c0*/  ISETP.GT.AND P3, PT, R3, 0x8, P3 ;  /* 0x000000080300780c */ /* 0x000fe20001f64270 */
[----:B------:R-:W-:Y:S02]  /*29d0*/  IMAD.IADD R5, R73, 0x1, R5 ;  /* 0x0000000149057824 */ /* 0x000fe400078e0205 */
[----:B------:R-:W-:Y:S02]  /*29e0*/  IMAD.SHL.U32 R10, R74, 0x8, RZ ;  /* 0x000000084a0a7824 */ /* 0x000fe400078e00ff */
[----:B------:R-:W-:-:S04]  /*29f0*/  IMAD.WIDE.U32 R20, R67, R72, R4 ;  /* 0x0000004843147225 */ /* 0x000fc800078e0004 */
[----:B------:R-:W-:Y:S01]  /*2a00*/  IMAD.WIDE.U32 R68, R68, R74, R10 ;  /* 0x0000004a44447225 */ /* 0x000fe200078e000a */
[----:B------:R-:W-:Y:S02]  /*2a10*/  LEA R10, P0, R70, UR4, 0x2 ;  /* 0x00000004460a7c11 */ /* 0x000fe4000f8010ff */
[----:B------:R-:W-:Y:S01]  /*2a20*/  LEA R4, P4, R20, R76, 0x2 ;  /* 0x0000004c14047211 */ /* 0x000fe200078810ff */
[----:B0-----:R-:W-:Y:S01]  /*2a30*/  IMAD.IADD R14, R71, 0x1, R21 ;  /* 0x00000001470e7824 */ /* 0x001fe200078e0215 */
[----:B------:R-:W-:Y:S01]  /*2a40*/  LEA.HI.X R11, R70, UR5, R79, 0x2, P0 ;  /* 0x00000005460b7c11 */ /* 0x000fe200080f144f */
[----:B------:R-:W-:Y:S01]  /*2a50*/  IMAD.IADD R73, R73, 0x1, R69 ;  /* 0x0000000149497824 */ /* 0x000fe200078e0245 */
[----:B------:R-:W-:Y:S02]  /*2a60*/  ISETP.GT.AND P0, PT, R6, 0x1, PT ;  /* 0x000000010600780c */ /* 0x000fe40003f04270 */
[----:B------:R-:W-:Y:S01]  /*2a70*/  IADD3 R15, P2, R12, R68, RZ ;  /* 0x000000440c0f7210 */ /* 0x000fe20007f5e0ff */
[----:B--2---:R-:W-:-:S04]  /*2a80*/  FMUL R5, R7, R56 ;  /* 0x0000003807057220 */ /* 0x004fc80000400000 */
[----:B------:R-:W-:Y:S01]  /*2a90*/  FFMA R21, R24, R19, R5 ;  /* 0x0000001318157223 */ /* 0x000fe20000000005 */
[----:B------:R-:W-:Y:S01]  /*2aa0*/  LEA.HI.X R5, R20, R77, R14, 0x2, P4 ;  /* 0x0000004d14057211 */ /* 0x000fe200020f140e */
[----:B------:R-:W-:Y:S01]  /*2ab0*/  IMAD.X R20, R73, 0x1, R13, P2 ;  /* 0x0000000149147824 */ /* 0x000fe200010e060d */
[----:B------:R-:W-:Y:S02]  /*2ac0*/  ISETP.GT.AND P4, PT, R3, RZ, P0 ;  /* 0x000000ff0300720c */ /* 0x000fe40000784270 */
[----:B------:R0:W-:Y:S01]  /*2ad0*/  @P1 STG.E desc[UR40][R10.64], R21 ;  /* 0x000000150a001986 */ /* 0x0001e2000c101928 */
[----:B------:R-:W-:-:S10]  /*2ae0*/  LEA R14, P1, R15, R76, 0x2 ;  /* 0x0000004c0f0e7211 */ /* 0x000fd400078210ff */
[----:B------:R-:W-:Y:S05]  /*2af0*/  @!P4 BRA `(.L_x_31) ;  /* 0x000000000004c947 */ /* 0x000fea0003800000 */
[----:B------:R1:W5:Y:S02]  /*2b00*/  LDG.E.LTC128B R7, desc[UR40][R4.64+0x4] ;  /* 0x0000042804077981 */ /* 0x000364000c1e1920 */
.L_x_31:
[----:B------:R-:W-:Y:S05]  /*2b10*/  BSYNC B1 ;  /* 0x0000000000017941 */ /* 0x000fea0003800000 */
.L_x_30:
[----:B-----5:R-:W-:Y:S01]  /*2b20*/  FMUL R12, R7, R56 ;  /* 0x00000038070c7220 */ /* 0x020fe20000400000 */
[----:B------:R-:W-:-:S03]  /*2b30*/  LEA.HI.X R15, R15, R77, R20, 0x2, P1 ;  /* 0x0000004d0f0f7211 */ /* 0x000fc600008f1414 */
[----:B------:R-:W-:Y:S01]  /*2b40*/  FFMA R69, R25, R19, R12 ;  /* 0x0000001319457223 */ /* 0x000fe2000000000c */
[----:B------:R-:W-:-:S04]  /*2b50*/  IMAD.MOV.U32 R25, RZ, RZ, R7 ;  /* 0x000000ffff197224 */ /* 0x000fc800078e0007 */
[----:B------:R2:W-:Y:S04]  /*2b60*/  @P4 STG.E desc[UR40][R10.64+0x4], R69 ;  /* 0x000004450a004986 */ /* 0x0005e8000c101928 */
[----:B------:R-:W3:Y:S01]  /*2b70*/  @P3 LDG.E.LTC128B R25, desc[UR40][R14.64] ;  /* 0x000000280e193981 */ /* 0x000ee2000c1e1920 */
[C---:B------:R-:W-:Y:S01]  /*2b80*/  SHF.L.U64.HI R13, R57.reuse, 0x2, R58 ;  /* 0x00000002390d7819 */ /* 0x040fe2000001023a */
[----:B------:R-:W-:Y:S01]  /*2b90*/  BSSY B1, `(.L_x_32) ;  /* 0x0000010000017945 */ /* 0x000fe20003800000 */
[----:B------:R-:W-:Y:S02]  /*2ba0*/  LEA R12, P2, R57, R10, 0x2 ;  /* 0x0000000a390c7211 */ /* 0x000fe400078410ff */
[----:B------:R-:W-:Y:S02]  /*2bb0*/  IADD3 R20, P1, R8, R68, RZ ;  /* 0x0000004408147210 */ /* 0x000fe40007f3e0ff */
[----:B------:R-:W-:Y:S01]  /*2bc0*/  ISETP.GT.AND P0, PT, R3, 0x8, P0 ;  /* 0x000000080300780c */ /* 0x000fe20000704270 */
[----:B------:R-:W-:-:S02]  /*2bd0*/  IMAD.X R13, R13, 0x1, R11, P2 ;  /* 0x000000010d0d7824 */ /* 0x000fc400010e060b */
[----:B0-----:R-:W-:Y:S01]  /*2be0*/  IMAD.X R21, R9, 0x1, R73, P1 ;  /* 0x0000000109157824 */ /* 0x001fe200008e0649 */
[----:B------:R-:W-:Y:S01]  /*2bf0*/  ISETP.GT.AND P1, PT, R6, 0x8, PT ;  /* 0x000000080600780c */ /* 0x000fe20003f24270 */
[----:B------:R-:W-:-:S04]  /*2c00*/  IMAD.WIDE.U32 R20, R67, R72, R20 ;  /* 0x0000004843147225 */ /* 0x000fc800078e0014 */
[----:B------:R-:W-:Y:S01]  /*2c10*/  IMAD.IADD R9, R71, 0x1, R21 ;  /* 0x0000000147097824 */ /* 0x000fe200078e0215 */
[----:B------:R-:W-:-:S04]  /*2c20*/  LEA R8, P4, R20, R76, 0x2 ;  /* 0x0000004c14087211 */ /* 0x000fc800078810ff */
[----:B------:R-:W-:Y:S01]  /*2c30*/  LEA.HI.X R9, R20, R77, R9, 0x2, P4 ;  /* 0x0000004d14097211 */ /* 0x000fe200020f1409 */
[----:B---3--:R-:W-:-:S04]  /*2c40*/  FMUL R7, R25, R56 ;  /* 0x0000003819077220 */ /* 0x008fc80000400000 */
[----:B------:R-:W-:-:S05]  /*2c50*/  FFMA R7, R26, R19, R7 ;  /* 0x000000131a077223 */ /* 0x000fca0000000007 */
[----:B------:R2:W-:Y:S01]  /*2c60*/  @P3 STG.E desc[UR40][R12.64], R7 ;  /* 0x000000070c003986 */ /* 0x0005e2000c101928 */
[----:B------:R-:W-:Y:S05]  /*2c70*/  @!P0 BRA `(.L_x_33) ;  /* 0x0000000000048947 */ /* 0x000fea0003800000 */
[----:B------:R0:W5:Y:S02]  /*2c80*/  LDG.E.LTC128B R25, desc[UR40][R8.64+0x4] ;  /* 0x0000042808197981 */ /* 0x000164000c1e1920 */
.L_x_33:
[----:B------:R-:W-:Y:S05]  /*2c90*/  BSYNC B1 ;  /* 0x0000000000017941 */ /* 0x000fea0003800000 */
.L_x_32:
[----:B-----5:R-:W-:Y:S01]  /*2ca0*/  FMUL R14, R25, R56 ;  /* 0x00000038190e7220 */ /* 0x020fe20000400000 */
[----:B------:R-:W-:Y:S01]  /*2cb0*/  ISETP.GT.AND P3, PT, R3, RZ, P1 ;  /* 0x000000ff0300720c */ /* 0x000fe20000f64270 */
[----:B------:R-:W-:Y:S01]  /*2cc0*/  BSSY B1, `(.L_x_34) ;  /* 0x0000006000017945 */ /* 0x000fe20003800000 */
[----:B------:R-:W-:Y:S01]  /*2cd0*/  ISETP.GT.AND P2, PT, R6, 0x9, PT ;  /* 0x000000090600780c */ /* 0x000fe20003f44270 */
[----:B------:R-:W-:-:S05]  /*2ce0*/  FFMA R27, R27, R19, R14 ;  /* 0x000000131b1b7223 */ /* 0x000fca000000000e */
[----:B------:R3:W-:Y:S05]  /*2cf0*/  @P0 STG.E desc[UR40][R12.64+0x4], R27 ;  /* 0x0000041b0c000986 */ /* 0x0007ea000c101928 */
[----:B------:R-:W-:Y:S05]  /*2d00*/  @!P3 BRA `(.L_x_35) ;  /* 0x000000000004b947 */ /* 0x000fea0003800000 */
[----:B------:R4:W5:Y:S02]  /*2d10*/  LDG.E.LTC128B R25, desc[UR40][R4.64+0x20] ;  /* 0x0000202804197981 */ /* 0x000964000c1e1920 */
.L_x_35:
[----:B------:R-:W-:Y:S05]  /*2d20*/  BSYNC B1 ;  /* 0x0000000000017941 */ /* 0x000fea0003800000 */
.L_x_34:
[----:B--2--5:R-:W-:Y:S01]  /*2d30*/  FMUL R7, R25, R56 ;  /* 0x0000003819077220 */ /* 0x024fe20000400000 */
[----:B------:R-:W-:Y:S01]  /*2d40*/  ISETP.GT.AND P0, PT, R3, RZ, P2 ;  /* 0x000000ff0300720c */ /* 0x000fe20001704270 */
[----:B------:R-:W-:Y:S02]  /*2d50*/  BSSY B1, `(.L_x_36) ;  /* 0x0000005000017945 */ /* 0x000fe40003800000 */
[----:B------:R-:W-:-:S05]  /*2d60*/  FFMA R7, R28, R19, R7 ;  /* 0x000000131c077223 */ /* 0x000fca0000000007 */
[----:B------:R2:W-:Y:S05]  /*2d70*/  @P3 STG.E desc[UR40][R10.64+0x20], R7 ;  /* 0x000020070a003986 */ /* 0x0005ea000c101928 */
[----:B------:R-:W-:Y:S05]  /*2d80*/  @!P0 BRA `(.L_x_37) ;  /* 0x0000000000048947 */ /* 0x000fea0003800000 */
[----:B------:R0:W5:Y:S02]  /*2d90*/  LDG.E.LTC128B R25, desc[UR40][R4.64+0x24] ;  /* 0x0000242804197981 */ /* 0x000164000c1e1920 */
.L_x_37:
[----:B------:R-:W-:Y:S05]  /*2da0*/  BSYNC B1 ;  /* 0x0000000000017941 */ /* 0x000fea0003800000 */
.L_x_36:
[----:B-----5:R-:W-:Y:S01]  /*2db0*/  FMUL R14, R25, R56 ;  /* 0x00000038190e7220 */ /* 0x020fe20000400000 */
[----:B------:R-:W-:Y:S01]  /*2dc0*/  ISETP.GT.AND P1, PT, R3, 0x8, P1 ;  /* 0x000000080300780c */ /* 0x000fe20000f24270 */
[----:B------:R-:W-:Y:S02]  /*2dd0*/  BSSY B1, `(.L_x_38) ;  /* 0x0000005000017945 */ /* 0x000fe40003800000 */
[----:B------:R-:W-:-:S05]  /*2de0*/  FFMA R29, R29, R19, R14 ;  /* 0x000000131d1d7223 */ /* 0x000fca000000000e */
[----:B------:R0:W-:Y:S05]  /*2df0*/  @P0 STG.E desc[UR40][R10.64+0x24], R29 ;  /* 0x0000241d0a000986 */ /* 0x0001ea000c101928 */
[----:B------:R-:W-:Y:S05]  /*2e00*/  @!P1 BRA `(.L_x_39) ;  /* 0x0000000000049947 */ /* 0x000fea0003800000 */
[----:B------:R0:W5:Y:S02]  /*2e10*/  LDG.E.LTC128B R25, desc[UR40][R8.64+0x20] ;  /* 0x0000202808197981 */ /* 0x000164000c1e1920 */
.L_x_39:
[----:B------:R-:W-:Y:S05]  /*2e20*/  BSYNC B1 ;  /* 0x0000000000017941 */ /* 0x000fea0003800000 */
.L_x_38:
[----:B--2--5:R-:W-:Y:S01]  /*2e30*/  FMUL R7, R25, R56 ;  /* 0x0000003819077220 */ /* 0x024fe20000400000 */
[----:B------:R-:W-:Y:S01]  /*2e40*/  ISETP.GT.AND P2, PT, R3, 0x8, P2 ;  /* 0x000000080300780c */ /* 0x000fe20001744270 */
[----:B------:R-:W-:Y:S01]  /*2e50*/  BSSY B1, `(.L_x_40) ;  /* 0x0000006000017945 */ /* 0x000fe20003800000 */
[----:B------:R-:W-:Y:S01]  /*2e60*/  ISETP.GT.AND P0, PT, R6, 0x10, PT ;  /* 0x000000100600780c */ /* 0x000fe20003f04270 */
[----:B------:R-:W-:-:S05]  /*2e70*/  FFMA R7, R30, R19, R7 ;  /* 0x000000131e077223 */ /* 0x000fca0000000007 */
[----:B------:R2:W-:Y:S05]  /*2e80*/  @P1 STG.E desc[UR40][R12.64+0x20], R7 ;  /* 0x000020070c001986 */ /* 0x0005ea000c101928 */
[----:B------:R-:W-:Y:S05]  /*2e90*/  @!P2 BRA `(.L_x_41) ;  /* 0x000000000004a947 */ /* 0x000fea0003800000 */
[----:B------:R0:W5:Y:S02]  /*2ea0*/  LDG.E.LTC128B R25, desc[UR40][R8.64+0x24] ;  /* 0x0000242808197981 */ /* 0x000164000c1e1920 */
.L_x_41:
[----:B------:R-:W-:Y:S05]  /*2eb0*/  BSYNC B1 ;  /* 0x0000000000017941 */ /* 0x000fea0003800000 */
.L_x_40:
        /* <DEDUP_REMOVED lines=8> */
.L_x_43:
[----:B------:R-:W-:Y:S05]  /*2f40*/  BSYNC B1 ;  /* 0x0000000000017941 */ /* 0x000fea0003800000 */
.L_x_42:
[----:B--2--5:R-:W-:Y:S01]  /*2f50*/  FMUL R7, R25, R56 ;  /* 0x0000003819077220 */ /* 0x024fe20000400000 */
[----:B------:R-:W-:Y:S01]  /*2f60*/  ISETP.GT.AND P2, PT, R3, RZ, P1 ;  /* 0x000000ff0300720c */ /* 0x000fe20000f44270 */
[----:B------:R-:W-:Y:S02]  /*2f70*/  BSSY B1, `(.L_x_44) ;  /* 0x0000005000017945 */ /* 0x000fe40003800000 */
[----:B------:R-:W-:-:S05]  /*2f80*/  FFMA R7, R32, R19, R7 ;  /* 0x0000001320077223 */ /* 0x000fca0000000007 */
[----:B------:R2:W-:Y:S05]  /*2f90*/  @P3 STG.E desc[UR40][R10.64+0x40], R7 ;  /* 0x000040070a003986 */ /* 0x0005ea000c101928 */
[----:B------:R-:W-:Y:S05]  /*2fa0*/  @!P2 BRA `(.L_x_45) ;  /* 0x000000000004a947 */ /* 0x000fea0003800000 */
[----:B------:R0:W5:Y:S02]  /*2fb0*/  LDG.E.LTC128B R25, desc[UR40][R4.64+0x44] ;  /* 0x0000442804197981 */ /* 0x000164000c1e1920 */
.L_x_45:
[----:B------:R-:W-:Y:S05]  /*2fc0*/  BSYNC B1 ;  /* 0x0000000000017941 */ /* 0x000fea0003800000 */
.L_x_44:
[----:B-----5:R-:W-:Y:S01]  /*2fd0*/  FMUL R14, R25, R56 ;  /* 0x00000038190e7220 */ /* 0x020fe20000400000 */
[----:B------:R-:W-:Y:S01]  /*2fe0*/  ISETP.GT.AND P0, PT, R3, 0x8, P0 ;  /* 0x000000080300780c */ /* 0x000fe20000704270 */
[----:B------:R-:W-:Y:S02]  /*2ff0*/  BSSY B1, `(.L_x_46) ;  /* 0x0000005000017945 */ /* 0x000fe40003800000 */
[----:B------:R-:W-:-:S05]  /*3000*/  FFMA R33, R33, R19, R14 ;  /* 0x0000001321217223 */ /* 0x000fca000000000e */
[----:B------:R0:W-:Y:S05]  /*3010*/  @P2 STG.E desc[UR40][R10.64+0x44], R33 ;  /* 0x000044210a002986 */ /* 0x0001ea000c101928 */
[----:B------:R-:W-:Y:S05]  /*3020*/  @!P0 BRA `(.L_x_47) ;  /* 0x0000000000048947 */ /* 0x000fea0003800000 */
[----:B------:R0:W5:Y:S02]  /*3030*/  LDG.E.LTC128B R25, desc[UR40][R8.64+0x40] ;  /* 0x0000402808197981 */ /* 0x000164000c1e1920 */
.L_x_47:
[----:B------:R-:W-:Y:S05]  /*3040*/  BSYNC B1 ;  /* 0x0000000000017941 */ /* 0x000fea0003800000 */
.L_x_46:
        /* <DEDUP_REMOVED lines=8> */
.L_x_49:
[----:B------:R-:W-:Y:S05]  /*30d0*/  BSYNC B1 ;  /* 0x0000000000017941 */ /* 0x000fea0003800000 */
.L_x_48:
        /* <DEDUP_REMOVED lines=8> */
.L_x_51:
[----:B------:R-:W-:Y:S05]  /*3160*/  BSYNC B1 ;  /* 0x0000000000017941 */ /* 0x000fea0003800000 */
.L_x_50:
[----:B--2--5:R-:W-:Y:S01]  /*3170*/  FMUL R7, R25, R56 ;  /* 0x0000003819077220 */ /* 0x024fe20000400000 */
[----:B------:R-:W-:Y:S01]  /*3180*/  ISETP.GT.AND P1, PT, R3, RZ, P0 ;  /* 0x000000ff0300720c */ /* 0x000fe20000724270 */
[----:B------:R-:W-:Y:S02]  /*3190*/  BSSY B1, `(.L_x_52) ;  /* 0x0000005000017945 */ /* 0x000fe40003800000 */
[----:B------:R-:W-:-:S05]  /*31a0*/  FFMA R7, R36, R19, R7 ;  /* 0x0000001324077223 */ /* 0x000fca0000000007 */
[----:B------:R2:W-:Y:S05]  /*31b0*/  @P3 STG.E desc[UR40][R10.64+0x60], R7 ;  /* 0x000060070a003986 */ /* 0x0005ea000c101928 */
[----:B------:R-:W-:Y:S05]  /*31c0*/  @!P1 BRA `(.L_x_53) ;  /* 0x0000000000049947 */ /* 0x000fea0003800000 */
[----:B------:R0:W5:Y:S02]  /*31d0*/  LDG.E.LTC128B R25, desc[UR40][R4.64+0x64] ;  /* 0x0000642804197981 */ /* 0x000164000c1e1920 */
.L_x_53:
[----:B------:R-:W-:Y:S05]  /*31e0*/  BSYNC B1 ;  /* 0x0000000000017941 */ /* 0x000fea0003800000 */
.L_x_52:
[----:B-----5:R-:W-:Y:S01]  /*31f0*/  FMUL R14, R25, R56 ;  /* 0x00000038190e7220 */ /* 0x020fe20000400000 */
[----:B------:R-:W-:Y:S01]  /*3200*/  ISETP.GT.AND P2, PT, R3, 0x8, P2 ;  /* 0x000000080300780c */ /* 0x000fe20001744270 */
[----:B------:R-:W-:Y:S02]  /*3210*/  BSSY B1, `(.L_x_54) ;  /* 0x0000005000017945 */ /* 0x000fe40003800000 */
[----:B------:R-:W-:-:S05]  /*3220*/  FFMA R37, R37, R19, R14 ;  /* 0x0000001325257223 */ /* 0x000fca000000000e */
[----:B------:R0:W-:Y:S05]  /*3230*/  @P1 STG.E desc[UR40][R10.64+0x64], R37 ;  /* 0x000064250a001986 */ /* 0x0001ea000c101928 */
[----:B------:R-:W-:Y:S05]  /*3240*/  @!P2 BRA `(.L_x_55) ;  /* 0x000000000004a947 */ /* 0x000fea0003800000 */
[----:B------:R0:W5:Y:S02]  /*3250*/  LDG.E.LTC128B R25, desc[UR40][R8.64+0x60] ;  /* 0x0000602808197981 */ /* 0x000164000c1e1920 */
.L_x_55:
[----:B------:R-:W-:Y:S05]  /*3260*/  BSYNC B1 ;  /* 0x0000000000017941 */ /* 0x000fea0003800000 */
.L_x_54:
        /* <DEDUP_REMOVED lines=8> */
.L_x_57:
[----:B------:R-:W-:Y:S05]  /*32f0*/  BSYNC B1 ;  /* 0x0000000000017941 */ /* 0x000fea0003800000 */
.L_x_56:
        /* <DEDUP_REMOVED lines=8> */
.L_x_59:
[----:B------:R-:W-:Y:S05]  /*3380*/  BSYNC B1 ;  /* 0x0000000000017941 */ /* 0x000fea0003800000 */
.L_x_58:
[----:B--2--5:R-:W-:Y:S01]  /*3390*/  FMUL R7, R25, R56 ;  /* 0x0000003819077220 */ /* 0x024fe20000400000 */
[----:B------:R-:W-:Y:S01]  /*33a0*/  ISETP.GT.AND P0, PT, R3, RZ, P2 ;  /* 0x000000ff0300720c */ /* 0x000fe20001704270 */
[----:B------:R-:W-:Y:S02]  /*33b0*/  BSSY B1, `(.L_x_60) ;  /* 0x0000005000017945 */ /* 0x000fe40003800000 */
[----:B------:R-:W-:-:S05]  /*33c0*/  FFMA R7, R40, R19, R7 ;  /* 0x0000001328077223 */ /* 0x000fca0000000007 */
[----:B------:R2:W-:Y:S05]  /*33d0*/  @P3 STG.E desc[UR40][R10.64+0x80], R7 ;  /* 0x000080070a003986 */ /* 0x0005ea000c101928 */
[----:B------:R-:W-:Y:S05]  /*33e0*/  @!P0 BRA `(.L_x_61) ;  /* 0x0000000000048947 */ /* 0x000fea0003800000 */
[----:B------:R0:W5:Y:S02]  /*33f0*/  LDG.E.LTC128B R25, desc[UR40][R4.64+0x84] ;  /* 0x0000842804197981 */ /* 0x000164000c1e1920 */
.L_x_61:
[----:B------:R-:W-:Y:S05]  /*3400*/  BSYNC B1 ;  /* 0x0000000000017941 */ /* 0x000fea0003800000 */
.L_x_60:
[----:B-----5:R-:W-:Y:S01]  /*3410*/  FMUL R14, R25, R56 ;  /* 0x00000038190e7220 */ /* 0x020fe20000400000 */
[----:B------:R-:W-:Y:S01]  /*3420*/  ISETP.GT.AND P1, PT, R3, 0x8, P1 ;  /* 0x000000080300780c */ /* 0x000fe20000f24270 */
[----:B------:R-:W-:Y:S02]  /*3430*/  BSSY B1, `(.L_x_62) ;  /* 0x0000005000017945 */ /* 0x000fe40003800000 */
[----:B------:R-:W-:-:S05]  /*3440*/  FFMA R41, R41, R19, R14 ;  /* 0x0000001329297223 */ /* 0x000fca000000000e */
[----:B------:R0:W-:Y:S05]  /*3450*/  @P0 STG.E desc[UR40][R10.64+0x84], R41 ;  /* 0x000084290a000986 */ /* 0x0001ea000c101928 */
[----:B------:R-:W-:Y:S05]  /*3460*/  @!P1 BRA `(.L_x_63) ;  /* 0x0000000000049947 */ /* 0x000fea0003800000 */
[----:B------:R0:W5:Y:S02]  /*3470*/  LDG.E.LTC128B R25, desc[UR40][R8.64+0x80] ;  /* 0x0000802808197981 */ /* 0x000164000c1e1920 */
.L_x_63:
[----:B------:R-:W-:Y:S05]  /*3480*/  BSYNC B1 ;  /* 0x0000000000017941 */ /* 0x000fea0003800000 */
.L_x_62:
        /* <DEDUP_REMOVED lines=8> */
.L_x_65:
[----:B------:R-:W-:Y:S05]  /*3510*/  BSYNC B1 ;  /* 0x0000000000017941 */ /* 0x000fea0003800000 */
.L_x_64:
        /* <DEDUP_REMOVED lines=8> */
.L_x_67:
[----:B------:R-:W-:Y:S05]  /*35a0*/  BSYNC B1 ;  /* 0x0000000000017941 */ /* 0x000fea0003800000 */
.L_x_66:
[----:B--2--5:R-:W-:Y:S01]  /*35b0*/  FMUL R7, R25, R56 ;  /* 0x0000003819077220 */ /* 0x024fe20000400000 */
[----:B------:R-:W-:Y:S01]  /*35c0*/  ISETP.GT.AND P2, PT, R3, RZ, P1 ;  /* 0x000000ff0300720c */ /* 0x000fe20000f44270 */
[----:B------:R-:W-:Y:S02]  /*35d0*/  BSSY B1, `(.L_x_68) ;  /* 0x0000005000017945 */ /* 0x000fe40003800000 */
[----:B------:R-:W-:-:S05]  /*35e0*/  FFMA R7, R44, R19, R7 ;  /* 0x000000132c077223 */ /* 0x000fca0000000007 */
[----:B------:R2:W-:Y:S05]  /*35f0*/  @P3 STG.E desc[UR40][R10.64+0xa0], R7 ;  /* 0x0000a0070a003986 */ /* 0x0005ea000c101928 */
[----:B------:R-:W-:Y:S05]  /*3600*/  @!P2 BRA `(.L_x_69) ;  /* 0x000000000004a947 */ /* 0x000fea0003800000 */
[----:B------:R0:W5:Y:S02]  /*3610*/  LDG.E.LTC128B R25, desc[UR40][R4.64+0xa4] ;  /* 0x0000a42804197981 */ /* 0x000164000c1e1920 */
.L_x_69:
[----:B------:R-:W-:Y:S05]  /*3620*/  BSYNC B1 ;  /* 0x0000000000017941 */ /* 0x000fea0003800000 */
.L_x_68:
[----:B-----5:R-:W-:Y:S01]  /*3630*/  FMUL R14, R25, R56 ;  /* 0x00000038190e7220 */ /* 0x020fe20000400000 */
[----:B------:R-:W-:Y:S01]  /*3640*/  ISETP.GT.AND P0, PT, R3, 0x8, P0 ;  /* 0x000000080300780c */ /* 0x000fe20000704270 */
[----:B------:R-:W-:Y:S02]  /*3650*/  BSSY B1, `(.L_x_70) ;  /* 0x0000005000017945 */ /* 0x000fe40003800000 */
[----:B------:R-:W-:-:S05]  /*3660*/  FFMA R45, R45, R19, R14 ;  /* 0x000000132d2d7223 */ /* 0x000fca000000000e */
[----:B------:R0:W-:Y:S05]  /*3670*/  @P2 STG.E desc[UR40][R10.64+0xa4], R45 ;  /* 0x0000a42d0a002986 */ /* 0x0001ea000c101928 */
[----:B------:R-:W-:Y:S05]  /*3680*/  @!P0 BRA `(.L_x_71) ;  /* 0x0000000000048947 */ /* 0x000fea0003800000 */
[----:B------:R0:W5:Y:S02]  /*3690*/  LDG.E.LTC128B R25, desc[UR40][R8.64+0xa0] ;  /* 0x0000a02808197981 */ /* 0x000164000c1e1920 */
.L_x_71:
[----:B------:R-:W-:Y:S05]  /*36a0*/  BSYNC B1 ;  /* 0x0000000000017941 */ /* 0x000fea0003800000 */
.L_x_70:
        /* <DEDUP_REMOVED lines=8> */
.L_x_73:
[----:B------:R-:W-:Y:S05]  /*3730*/  BSYNC B1 ;  /* 0x0000000000017941 */ /* 0x000fea0003800000 */
.L_x_72:
        /* <DEDUP_REMOVED lines=8> */
.L_x_75:
[----:B------:R-:W-:Y:S05]  /*37c0*/  BSYNC B1 ;  /* 0x0000000000017941 */ /* 0x000fea0003800000 */
.L_x_74:
[----:B--2--5:R-:W-:Y:S01]  /*37d0*/  FMUL R7, R25, R56 ;  /* 0x0000003819077220 */ /* 0x024fe20000400000 */
[----:B------:R-:W-:Y:S01]  /*37e0*/  ISETP.GT.AND P1, PT, R3, RZ, P0 ;  /* 0x000000ff0300720c */ /* 0x000fe20000724270 */
[----:B------:R-:W-:Y:S02]  /*37f0*/  BSSY B1, `(.L_x_76) ;  /* 0x0000005000017945 */ /* 0x000fe40003800000 */
[----:B------:R-:W-:-:S05]  /*3800*/  FFMA R7, R48, R19, R7 ;  /* 0x0000001330077223 */ /* 0x000fca0000000007 */
[----:B------:R2:W-:Y:S05]  /*3810*/  @P3 STG.E desc[UR40][R10.64+0xc0], R7 ;  /* 0x0000c0070a003986 */ /* 0x0005ea000c101928 */
[----:B------:R-:W-:Y:S05]  /*3820*/  @!P1 BRA `(.L_x_77) ;  /* 0x0000000000049947 */ /* 0x000fea0003800000 */
[----:B------:R0:W5:Y:S02]  /*3830*/  LDG.E.LTC128B R25, desc[UR40][R4.64+0xc4] ;  /* 0x0000c42804197981 */ /* 0x000164000c1e1920 */
.L_x_77:
[----:B------:R-:W-:Y:S05]  /*3840*/  BSYNC B1 ;  /* 0x0000000000017941 */ /* 0x000fea0003800000 */
.L_x_76:
[----:B-----5:R-:W-:Y:S01]  /*3850*/  FMUL R14, R25, R56 ;  /* 0x00000038190e7220 */ /* 0x020fe20000400000 */
[----:B------:R-:W-:Y:S01]  /*3860*/  ISETP.GT.AND P2, PT, R3, 0x8, P2 ;  /* 0x000000080300780c */ /* 0x000fe20001744270 */
[----:B------:R-:W-:Y:S02]  /*3870*/  BSSY B1, `(.L_x_78) ;  /* 0x0000005000017945 */ /* 0x000fe40003800000 */
[----:B------:R-:W-:-:S05]  /*3880*/  FFMA R49, R49, R19, R14 ;  /* 0x0000001331317223 */ /* 0x000fca000000000e */
[----:B------:R0:W-:Y:S05]  /*3890*/  @P1 STG.E desc[UR40][R10.64+0xc4], R49 ;  /* 0x0000c4310a001986 */ /* 0x0001ea000c101928 */
[----:B------:R-:W-:Y:S05]  /*38a0*/  @!P2 BRA `(.L_x_79) ;  /* 0x000000000004a947 */ /* 0x000fea0003800000 */
[----:B------:R0:W5:Y:S02]  /*38b0*/  LDG.E.LTC128B R25, desc[UR40][R8.64+0xc0] ;  /* 0x0000c02808197981 */ /* 0x000164000c1e1920 */
.L_x_79:
[----:B------:R-:W-:Y:S05]  /*38c0*/  BSYNC B1 ;  /* 0x0000000000017941 */ /* 0x000fea0003800000 */
.L_x_78:
        /* <DEDUP_REMOVED lines=8> */
.L_x_81:
[----:B------:R-:W-:Y:S05]  /*3950*/  BSYNC B1 ;  /* 0x0000000000017941 */ /* 0x000fea0003800000 */
.L_x_80:
[----:B-----5:R-:W-:Y:S01]  /*3960*/  FMUL R14, R25, R56 ;  /* 0x00000038190e7220 */ /* 0x020fe20000400000 */
[----:B------:R-:W-:Y:S01]  /*3970*/  ISETP.GT.AND P2, PT, R6, 0x39, PT ;  /* 0x000000390600780c */ /* 0x000fe20003f44270 */
[----:B------:R-:W-:Y:S01]  /*3980*/  @P0 IMAD.MOV.U32 R6, RZ, RZ, R12 ;  /* 0x000000ffff060224 */ /* 0x000fe200078e000c */
[----:B------:R-:W-:Y:S01]  /*3990*/  ISETP.GT.AND P3, PT, R3, RZ, P1 ;  /* 0x000000ff0300720c */ /* 0x000fe20000f64270 */
[----:B------:R-:W-:Y:S01]  /*39a0*/  FFMA R51, R51, R19, R14 ;  /* 0x0000001333337223 */ /* 0x000fe2000000000e */
[----:B--2---:R-:W-:Y:S01]  /*39b0*/  @P0 IMAD.MOV.U32 R7, RZ, RZ, R13 ;  /* 0x000000ffff070224 */ /* 0x004fe200078e000d */
[----:B------:R-:W-:Y:S04]  /*39c0*/  BSSY B1, `(.L_x_82) ;  /* 0x0000004000017945 */ /* 0x000fe80003800000 */
[----:B------:R2:W-:Y:S06]  /*39d0*/  @P0 STG.E desc[UR40][R6.64+0xc4], R51 ;  /* 0x0000c43306000986 */ /* 0x0005ec000c101928 */
[----:B------:R-:W-:Y:S05]  /*39e0*/  @!P3 BRA `(.L_x_83) ;  /* 0x000000000004b947 */ /* 0x000fea0003800000 */
[----:B------:R0:W5:Y:S02]  /*39f0*/  LDG.E.LTC128B R25, desc[UR40][R4.64+0xe0] ;  /* 0x0000e02804197981 */ /* 0x000164000c1e1920 */
.L_x_83:
[----:B------:R-:W-:Y:S05]  /*3a00*/  BSYNC B1 ;  /* 0x0000000000017941 */ /* 0x000fea0003800000 */
.L_x_82:
[----:B--2--5:R-:W-:Y:S01]  /*3a10*/  FMUL R7, R25, R56 ;  /* 0x0000003819077220 */ /* 0x024fe20000400000 */
[----:B------:R-:W-:Y:S01]  /*3a20*/  @P3 IMAD.MOV.U32 R6, RZ, RZ, R10 ;  /* 0x000000ffff063224 */ /* 0x000fe200078e000a */
[----:B------:R-:W-:Y:S01]  /*3a30*/  ISETP.GT.AND P0, PT, R3, RZ, P2 ;  /* 0x000000ff0300720c */ /* 0x000fe20001704270 */
[----:B------:R-:W-:Y:S01]  /*3a40*/  BSSY B1, `(.L_x_84) ;  /* 0x0000006000017945 */ /* 0x000fe20003800000 */
[----:B------:R-:W-:Y:S01]  /*3a50*/  FFMA R15, R52, R19, R7 ;  /* 0x00000013340f7223 */ /* 0x000fe20000000007 */
[----:B------:R-:W-:-:S05]  /*3a60*/  @P3 IMAD.MOV.U32 R7, RZ, RZ, R11 ;  /* 0x000000ffff073224 */ /* 0x000fca00078e000b */
[----:B------:R2:W-:Y:S05]  /*3a70*/  @P3 STG.E desc[UR40][R6.64+0xe0], R15 ;  /* 0x0000e00f06003986 */ /* 0x0005ea000c101928 */
[----:B------:R-:W-:Y:S05]  /*3a80*/  @!P0 BRA `(.L_x_85) ;  /* 0x0000000000048947 */ /* 0x000fea0003800000 */
[----:B------:R0:W5:Y:S02]  /*3a90*/  LDG.E.LTC128B R25, desc[UR40][R4.64+0xe4] ;  /* 0x0000e42804197981 */ /* 0x000164000c1e1920 */
.L_x_85:
[----:B------:R-:W-:Y:S05]  /*3aa0*/  BSYNC B1 ;  /* 0x0000000000017941 */ /* 0x000fea0003800000 */
.L_x_84:
[----:B01--45:R-:W-:Y:S01]  /*3ab0*/  FMUL R4, R25, R56 ;  /* 0x0000003819047220 */ /* 0x033fe20000400000 */
[----:B------:R-:W-:Y:S01]  /*3ac0*/  ISETP.GT.AND P1, PT, R3, 0x8, P1 ;  /* 0x000000080300780c */ /* 0x000fe20000f24270 */
[----:B------:R-:W-:Y:S02]  /*3ad0*/  BSSY B1, `(.L_x_86) ;  /* 0x0000005000017945 */ /* 0x000fe40003800000 */
[----:B------:R-:W-:-:S05]  /*3ae0*/  FFMA R53, R53, R19, R4 ;  /* 0x0000001335357223 */ /* 0x000fca0000000004 */
[----:B------:R0:W-:Y:S05]  /*3af0*/  @P0 STG.E desc[UR40][R10.64+0xe4], R53 ;  /* 0x0000e4350a000986 */ /* 0x0001ea000c101928 */
[----:B------:R-:W-:Y:S05]  /*3b00*/  @!P1 BRA `(.L_x_87) ;  /* 0x0000000000049947 */ /* 0x000fea0003800000 */
[----:B------:R1:W5:Y:S02]  /*3b10*/  LDG.E.LTC128B R25, desc[UR40][R8.64+0xe0] ;  /* 0x0000e02808197981 */ /* 0x000364000c1e1920 */
.L_x_87:
[----:B------:R-:W-:Y:S05]  /*3b20*/  BSYNC B1 ;  /* 0x0000000000017941 */ /* 0x000fea0003800000 */
.L_x_86:
[----:B-----5:R-:W-:Y:S01]  /*3b30*/  FMUL R5, R25, R56 ;  /* 0x0000003819057220 */ /* 0x020fe20000400000 */
[----:B------:R-:W-:Y:S01]  /*3b40*/  @P1 IMAD.MOV.U32 R4, RZ, RZ, R12 ;  /* 0x000000ffff041224 */ /* 0x000fe200078e000c */
[----:B------:R-:W-:Y:S01]  /*3b50*/  ISETP.GT.AND P2, PT, R3, 0x8, P2 ;  /* 0x000000080300780c */ /* 0x000fe20001744270 */
[----:B------:R-:W-:Y:S01]  /*3b60*/  BSSY B1, `(.L_x_88) ;  /* 0x0000006000017945 */ /* 0x000fe20003800000 */
[----:B--2---:R-:W-:Y:S01]  /*3b70*/  FFMA R7, R54, R19, R5 ;  /* 0x0000001336077223 */ /* 0x004fe20000000005 */
[----:B------:R-:W-:-:S05]  /*3b80*/  @P1 IMAD.MOV.U32 R5, RZ, RZ, R13 ;  /* 0x000000ffff051224 */ /* 0x000fca00078e000d */
[----:B------:R2:W-:Y:S05]  /*3b90*/  @P1 STG.E desc[UR40][R4.64+0xe0], R7 ;  /* 0x0000e00704001986 */ /* 0x0005ea000c101928 */
[----:B------:R-:W-:Y:S05]  /*3ba0*/  @!P2 BRA `(.L_x_89) ;  /* 0x000000000004a947 */ /* 0x000fea0003800000 */
[----:B------:R4:W5:Y:S02]  /*3bb0*/  LDG.E.LTC128B R25, desc[UR40][R8.64+0xe4] ;  /* 0x0000e42808197981 */ /* 0x000964000c1e1920 */
.L_x_89:
[----:B------:R-:W-:Y:S05]  /*3bc0*/  BSYNC B1 ;  /* 0x0000000000017941 */ /* 0x000fea0003800000 */
.L_x_88:
[----:B--2--5:R-:W-:-:S04]  /*3bd0*/  FMUL R4, R25, R56 ;  /* 0x0000003819047220 */ /* 0x024fc80000400000 */
[----:B------:R-:W-:Y:S01]  /*3be0*/  FFMA R55, R55, R19, R4 ;  /* 0x0000001337377223 */ /* 0x000fe20000000004 */
[----:B------:R-:W-:Y:S06]  /*3bf0*/  @!P2 BRA `(.L_x_90) ;  /* 0x0000000400f0a947 */ /* 0x000fec0003800000 */
[----:B------:R2:W-:Y:S01]  /*3c00*/  STG.E desc[UR40][R12.64+0xe4], R55 ;  /* 0x0000e4370c007986 */ /* 0x0005e2000c101928 */
[----:B------:R-:W-:Y:S05]  /*3c10*/  BRA `(.L_x_90) ;  /* 0x0000000400e87947 */ /* 0x000fea0003800000 */
.L_x_29:
[----:B------:R-:W-:Y:S01]  /*3c20*/  ISETP.GT.AND P0, PT, R6, 0x1, PT ;  /* 0x000000010600780c */ /* 0x000fe20003f04270 */
[----:B------:R-:W-:Y:S01]  /*3c30*/  ULDC.64 UR4, c[0x0][0x5c0] ;  /* 0x0001700000047ab9 */ /* 0x000fe20000000a00 */
[-C--:B------:R-:W-:Y:S01]  /*3c40*/  FMUL R7, R24, R19.reuse ;  /* 0x0000001318077220 */ /* 0x080fe20000400000 */
[C---:B------:R-:W-:Y:S01]  /*3c50*/  LEA R4, P4, R70.reuse, UR4, 0x2 ;  /* 0x0000000446047c11 */ /* 0x040fe2000f8810ff */
[-C--:B------:R-:W-:Y:S01]  /*3c60*/  FMUL R25, R25, R19.reuse ;  /* 0x0000001319197220 */ /* 0x080fe20000400000 */
[----:B------:R-:W-:Y:S01]  /*3c70*/  ISETP.GT.AND P2, PT, R3, RZ, P0 ;  /* 0x000000ff0300720c */ /* 0x000fe20000744270 */
[-C--:B------:R-:W-:Y:S01]  /*3c80*/  FMUL R27, R27, R19.reuse ;  /* 0x000000131b1b7220 */ /* 0x080fe20000400000 */
[----:B------:R-:W-:Y:S01]  /*3c90*/  LEA.HI.X R5, R70, UR5, R79, 0x2, P4 ;  /* 0x0000000546057c11 */ /* 0x000fe2000a0f144f */
[-C--:B------:R-:W-:Y:S01]  /*3ca0*/  FMUL R11, R28, R19.reuse ;  /* 0x000000131c0b7220 */ /* 0x080fe20000400000 */
[----:B------:R-:W-:Y:S01]  /*3cb0*/  ISETP.GT.AND P3, PT, R3, 0x8, P3 ;  /* 0x000000080300780c */ /* 0x000fe20001f64270 */
[-C--:B------:R-:W-:Y:S01]  /*3cc0*/  FMUL R29, R29, R19.reuse ;  /* 0x000000131d1d7220 */ /* 0x080fe20000400000 */
[----:B------:R-:W-:Y:S01]  /*3cd0*/  ISETP.GT.AND P0, PT, R3, 0x8, P0 ;  /* 0x000000080300780c */ /* 0x000fe20000704270 */
[----:B------:R0:W-:Y:S01]  /*3ce0*/  @P1 STG.E desc[UR40][R4.64], R7 ;  /* 0x0000000704001986 */ /* 0x0001e2000c101928 */
[C---:B------:R-:W-:Y:S01]  /*3cf0*/  ISETP.GT.AND P5, PT, R6.reuse, 0x8, PT ;  /* 0x000000080600780c */ /* 0x040fe20003fa4270 */
[-C--:B------:R-:W-:Y:S01]  /*3d00*/  FMUL R31, R31, R19.reuse ;  /* 0x000000131f1f7220 */ /* 0x080fe20000400000 */
[----:B------:R-:W-:Y:S01]  /*3d10*/  SHF.L.U64.HI R9, R57, 0x2, R58 ;  /* 0x0000000239097819 */ /* 0x000fe2000001023a */
[-C--:B------:R-:W-:Y:S01]  /*3d20*/  FMUL R33, R33, R19.reuse ;  /* 0x0000001321217220 */ /* 0x080fe20000400000 */
[----:B------:R-:W-:Y:S01]  /*3d30*/  LEA R8, P1, R57, R4, 0x2 ;  /* 0x0000000439087211 */ /* 0x000fe200078210ff */
[----:B------:R-:W-:Y:S01]  /*3d40*/  @P2 STG.E desc[UR40][R4.64+0x4], R25 ;  /* 0x0000041904002986 */ /* 0x000fe2000c101928 */
[----:B------:R-:W-:Y:S01]  /*3d50*/  ISETP.GT.AND P4, PT, R6, 0x9, PT ;  /* 0x000000090600780c */ /* 0x000fe20003f84270 */
[-C--:B------:R-:W-:Y:S01]  /*3d60*/  FMUL R35, R35, R19.reuse ;  /* 0x0000001323237220 */ /* 0x080fe20000400000 */
[----:B------:R-:W-:Y:S01]  /*3d70*/  ISETP.GT.AND P2, PT, R3, RZ, P5 ;  /* 0x000000ff0300720c */ /* 0x000fe20002f44270 */
[----:B------:R-:W-:Y:S01]  /*3d80*/  IMAD.X R9, R9, 0x1, R5, P1 ;  /* 0x0000000109097824 */ /* 0x000fe200008e0605 */
[C---:B------:R-:W-:Y:S01]  /*3d90*/  ISETP.GT.AND P1, PT, R3.reuse, RZ, P4 ;  /* 0x000000ff0300720c */ /* 0x040fe20002724270 */
[-C--:B0-----:R-:W-:Y:S01]  /*3da0*/  FMUL R7, R26, R19.reuse ;  /* 0x000000131a077220 */ /* 0x081fe20000400000 */
[----:B------:R-:W-:Y:S01]  /*3db0*/  ISETP.GT.AND P4, PT, R3, 0x8, P4 ;  /* 0x000000080300780c */ /* 0x000fe20002784270 */
[-C--:B------:R-:W-:Y:S01]  /*3dc0*/  FMUL R37, R37, R19.reuse ;  /* 0x0000001325257220 */ /* 0x080fe20000400000 */
[-C--:B------:R-:W-:Y:S01]  /*3dd0*/  FMUL R39, R39, R19.reuse ;  /* 0x0000001327277220 */ /* 0x080fe20000400000 */
[-C--:B------:R-:W-:Y:S01]  /*3de0*/  FMUL R41, R41, R19.reuse ;  /* 0x0000001329297220 */ /* 0x080fe20000400000 */
[----:B------:R0:W-:Y:S01]  /*3df0*/  @P3 STG.E desc[UR40][R8.64], R7 ;  /* 0x0000000708003986 */ /* 0x0001e2000c101928 */
[C---:B------:R-:W-:Y:S01]  /*3e00*/  ISETP.GT.AND P3, PT, R6.reuse, 0x11, PT ;  /* 0x000000110600780c */ /* 0x040fe20003f64270 */
[-C--:B------:R-:W-:Y:S01]  /*3e10*/  FMUL R43, R43, R19.reuse ;  /* 0x000000132b2b7220 */ /* 0x080fe20000400000 */
[-C--:B------:R-:W-:Y:S01]  /*3e20*/  FMUL R45, R45, R19.reuse ;  /* 0x000000132d2d7220 */ /* 0x080fe20000400000 */
[----:B------:R-:W-:Y:S01]  /*3e30*/  @P0 STG.E desc[UR40][R8.64+0x4], R27 ;  /* 0x0000041b08000986 */ /* 0x000fe2000c101928 */
[----:B------:R-:W-:Y:S01]  /*3e40*/  ISETP.GT.AND P0, PT, R3, 0x8, P5 ;  /* 0x000000080300780c */ /* 0x000fe20002f04270 */
[-C--:B------:R-:W-:Y:S01]  /*3e50*/  FMUL R47, R47, R19.reuse ;  /* 0x000000132f2f7220 */ /* 0x080fe20000400000 */
[----:B------:R-:W-:Y:S01]  /*3e60*/  ISETP.GT.AND P5, PT, R6, 0x10, PT ;  /* 0x000000100600780c */ /* 0x000fe20003fa4270 */
[----:B------:R1:W-:Y:S01]  /*3e70*/  @P2 STG.E desc[UR40][R4.64+0x20], R11 ;  /* 0x0000200b04002986 */ /* 0x0003e2000c101928 */
[-C--:B------:R-:W-:Y:S01]  /*3e80*/  FMUL R49, R49, R19.reuse ;  /* 0x0000001331317220 */ /* 0x080fe20000400000 */
[-C--:B------:R-:W-:Y:S01]  /*3e90*/  FMUL R51, R51, R19.reuse ;  /* 0x0000001333337220 */ /* 0x080fe20000400000 */
[C---:B------:R-:W-:Y:S01]  /*3ea0*/  ISETP.GT.AND P2, PT, R3.reuse, RZ, P5 ;  /* 0x000000ff0300720c */ /* 0x040fe20002f44270 */
[----:B------:R-:W-:Y:S01]  /*3eb0*/  @P1 STG.E desc[UR40][R4.64+0x24], R29 ;  /* 0x0000241d04001986 */ /* 0x000fe2000c101928 */
[-C--:B0-----:R-:W-:Y:S01]  /*3ec0*/  FMUL R7, R30, R19.reuse ;  /* 0x000000131e077220 */ /* 0x081fe20000400000 */
[----:B------:R-:W-:Y:S01]  /*3ed0*/  ISETP.GT.AND P1, PT, R3, RZ, P3 ;  /* 0x000000ff0300720c */ /* 0x000fe20001f24270 */
[-C--:B------:R-:W-:Y:S01]  /*3ee0*/  FMUL R53, R53, R19.reuse ;  /* 0x0000001335357220 */ /* 0x080fe20000400000 */
[C---:B------:R-:W-:Y:S01]  /*3ef0*/  ISETP.GT.AND P3, PT, R3.reuse, 0x8, P3 ;  /* 0x000000080300780c */ /* 0x040fe20001f64270 */
[-C--:B------:R-:W-:Y:S01]  /*3f00*/  FMUL R13, R54, R19.reuse ;  /* 0x00000013360d7220 */ /* 0x080fe20000400000 */
[----:B------:R0:W-:Y:S01]  /*3f10*/  @P0 STG.E desc[UR40][R8.64+0x20], R7 ;  /* 0x0000200708000986 */ /* 0x0001e2000c101928 */
[----:B------:R-:W-:Y:S01]  /*3f20*/  ISETP.GT.AND P0, PT, R3, 0x8, P5 ;  /* 0x000000080300780c */ /* 0x000fe20002f04270 */
[-C--:B-1----:R-:W-:Y:S01]  /*3f30*/  FMUL R11, R32, R19.reuse ;  /* 0x00000013200b7220 */ /* 0x082fe20000400000 */
[C---:B------:R-:W-:Y:S01]  /*3f40*/  ISETP.GT.AND P5, PT, R6.reuse, 0x18, PT ;  /* 0x000000180600780c */ /* 0x040fe20003fa4270 */
[----:B------:R-:W-:Y:S01]  /*3f50*/  @P4 STG.E desc[UR40][R8.64+0x24], R31 ;  /* 0x0000241f08004986 */ /* 0x000fe2000c101928 */
[----:B------:R-:W-:Y:S01]  /*3f60*/  ISETP.GT.AND P4, PT, R6, 0x19, PT ;  /* 0x000000190600780c */ /* 0x000fe20003f84270 */
[----:B------:R-:W-:-:S02]  /*3f70*/  FMUL R55, R55, R19 ;  /* 0x0000001337377220 */ /* 0x000fc40000400000 */
[----:B------:R1:W-:Y:S01]  /*3f80*/  @P2 STG.E desc[UR40][R4.64+0x40], R11 ;  /* 0x0000400b04002986 */ /* 0x0003e2000c101928 */
[----:B------:R-:W-:-:S03]  /*3f90*/  ISETP.GT.AND P2, PT, R3, RZ, P5 ;  /* 0x000000ff0300720c */ /* 0x000fc60002f44270 */
[----:B------:R-:W-:Y:S01]  /*3fa0*/  @P1 STG.E desc[UR40][R4.64+0x44], R33 ;  /* 0x0000442104001986 */ /* 0x000fe2000c101928 */
[C---:B------:R-:W-:Y:S01]  /*3fb0*/  ISETP.GT.AND P1, PT, R3.reuse, RZ, P4 ;  /* 0x000000ff0300720c */ /* 0x040fe20002724270 */
[----:B0-----:R-:W-:Y:S01]  /*3fc0*/  FMUL R7, R34, R19 ;  /* 0x0000001322077220 */ /* 0x001fe20000400000 */
[----:B------:R-:W-:-:S04]  /*3fd0*/  ISETP.GT.AND P4, PT, R3, 0x8, P4 ;  /* 0x000000080300780c */ /* 0x000fc80002784270 */
[----:B------:R0:W-:Y:S01]  /*3fe0*/  @P0 STG.E desc[UR40][R8.64+0x40], R7 ;  /* 0x0000400708000986 */ /* 0x0001e2000c101928 */
[----:B-1----:R-:W-:Y:S01]  /*3ff0*/  FMUL R11, R36, R19 ;  /* 0x00000013240b7220 */ /* 0x002fe20000400000 */
[----:B------:R-:W-:Y:S02]  /*4000*/  ISETP.GT.AND P0, PT, R3, 0x8, P5 ;  /* 0x000000080300780c */ /* 0x000fe40002f04270 */
[----:B------:R-:W-:Y:S01]  /*4010*/  @P3 STG.E desc[UR40][R8.64+0x44], R35 ;  /* 0x0000442308003986 */ /* 0x000fe2000c101928 */
[----:B------:R-:W-:-:S03]  /*4020*/  ISETP.GT.AND P5, PT, R6, 0x20, PT ;  /* 0x000000200600780c */ /* 0x000fc60003fa4270 */
[----:B------:R1:W-:Y:S01]  /*4030*/  @P2 STG.E desc[UR40][R4.64+0x60], R11 ;  /* 0x0000600b04002986 */ /* 0x0003e2000c101928 */
[----:B------:R-:W-:Y:S02]  /*4040*/  ISETP.GT.AND P2, PT, R6, 0x21, PT ;  /* 0x000000210600780c */ /* 0x000fe40003f44270 */
[C---:B------:R-:W-:Y:S01]  /*4050*/  ISETP.GT.AND P3, PT, R3.reuse, RZ, P5 ;  /* 0x000000ff0300720c */ /* 0x040fe20002f64270 */
[----:B------:R-:W-:Y:S01]  /*4060*/  @P1 STG.E desc[UR40][R4.64+0x64], R37 ;  /* 0x0000642504001986 */ /* 0x000fe2000c101928 */
[C---:B------:R-:W-:Y:S01]  /*4070*/  ISETP.GT.AND P1, PT, R3.reuse, RZ, P2 ;  /* 0x000000ff0300720c */ /* 0x040fe20001724270 */
[----:B0-----:R-:W-:Y:S01]  /*4080*/  FMUL R7, R38, R19 ;  /* 0x0000001326077220 */ /* 0x001fe20000400000 */
[----:B------:R-:W-:-:S04]  /*4090*/  ISETP.GT.AND P2, PT, R3, 0x8, P2 ;  /* 0x000000080300780c */ /* 0x000fc80001744270 */
[----:B------:R0:W-:Y:S01]  /*40a0*/  @P0 STG.E desc[UR40][R8.64+0x60], R7 ;  /* 0x0000600708000986 */ /* 0x0001e2000c101928 */
[----:B-1----:R-:W-:Y:S01]  /*40b0*/  FMUL R11, R40, R19 ;  /* 0x00000013280b7220 */ /* 0x002fe20000400000 */
[----:B------:R-:W-:Y:S02]  /*40c0*/  ISETP.GT.AND P0, PT, R3, 0x8, P5 ;  /* 0x000000080300780c */ /* 0x000fe40002f04270 */
[----:B------:R-:W-:Y:S04]  /*40d0*/  @P4 STG.E desc[UR40][R8.64+0x64], R39 ;  /* 0x0000642708004986 */ /* 0x000fe8000c101928 */
[----:B------:R1:W-:Y:S01]  /*40e0*/  @P3 STG.E desc[UR40][R4.64+0x80], R11 ;  /* 0x0000800b04003986 */ /* 0x0003e2000c101928 */
[----:B------:R-:W-:-:S03]  /*40f0*/  ISETP.GT.AND P3, PT, R6, 0x28, PT ;  /* 0x000000280600780c */ /* 0x000fc60003f64270 */
[----:B------:R-:W-:Y:S01]  /*4100*/  @P1 STG.E desc[UR40][R4.64+0x84], R41 ;  /* 0x0000842904001986 */ /* 0x000fe2000c101928 */
[----:B------:R-:W-:Y:S01]  /*4110*/  ISETP.GT.AND P1, PT, R6, 0x29, PT ;  /* 0x000000290600780c */ /* 0x000fe20003f24270 */
[-C--:B0-----:R-:W-:Y:S01]  /*4120*/  FMUL R7, R42, R19.reuse ;  /* 0x000000132a077220 */ /* 0x081fe20000400000 */
[C---:B------:R-:W-:Y:S02]  /*4130*/  ISETP.GT.AND P5, PT, R3.reuse, RZ, P3 ;  /* 0x000000ff0300720c */ /* 0x040fe40001fa4270 */
[C---:B------:R-:W-:Y:S02]  /*4140*/  ISETP.GT.AND P4, PT, R3.reuse, RZ, P1 ;  /* 0x000000ff0300720c */ /* 0x040fe40000f84270 */
[----:B------:R0:W-:Y:S01]  /*4150*/  @P0 STG.E desc[UR40][R8.64+0x80], R7 ;  /* 0x0000800708000986 */ /* 0x0001e2000c101928 */
[----:B-1----:R-:W-:Y:S01]  /*4160*/  FMUL R11, R44, R19 ;  /* 0x000000132c0b7220 */ /* 0x002fe20000400000 */
[----:B------:R-:W-:Y:S02]  /*4170*/  ISETP.GT.AND P3, PT, R3, 0x8, P3 ;  /* 0x000000080300780c */ /* 0x000fe40001f64270 */
[----:B------:R-:W-:Y:S01]  /*4180*/  @P2 STG.E desc[UR40][R8.64+0x84], R43 ;  /* 0x0000842b08002986 */ /* 0x000fe2000c101928 */
[----:B------:R-:W-:-:S02]  /*4190*/  ISETP.GT.AND P0, PT, R6, 0x30, PT ;  /* 0x000000300600780c */ /* 0x000fc40003f04270 */
[C---:B------:R-:W-:Y:S02]  /*41a0*/  ISETP.GT.AND P1, PT, R3.reuse, 0x8, P1 ;  /* 0x000000080300780c */ /* 0x040fe40000f24270 */
[----:B------:R-:W-:Y:S01]  /*41b0*/  ISETP.GT.AND P2, PT, R6, 0x31, PT ;  /* 0x000000310600780c */ /* 0x000fe20003f44270 */
[----:B------:R1:W-:Y:S01]  /*41c0*/  @P5 STG.E desc[UR40][R4.64+0xa0], R11 ;  /* 0x0000a00b04005986 */ /* 0x0003e2000c101928 */
[C---:B------:R-:W-:Y:S01]  /*41d0*/  ISETP.GT.AND P5, PT, R3.reuse, RZ, P0 ;  /* 0x000000ff0300720c */ /* 0x040fe200007a4270 */
[-C--:B0-----:R-:W-:Y:S01]  /*41e0*/  FMUL R7, R46, R19.reuse ;  /* 0x000000132e077220 */ /* 0x081fe20000400000 */
[C---:B------:R-:W-:Y:S01]  /*41f0*/  ISETP.GT.AND P0, PT, R3.reuse, 0x8, P0 ;  /* 0x000000080300780c */ /* 0x040fe20000704270 */
[----:B------:R-:W-:Y:S01]  /*4200*/  @P4 STG.E desc[UR40][R4.64+0xa4], R45 ;  /* 0x0000a42d04004986 */ /* 0x000fe2000c101928 */
[C---:B------:R-:W-:Y:S02]  /*4210*/  ISETP.GT.AND P4, PT, R3.reuse, RZ, P2 ;  /* 0x000000ff0300720c */ /* 0x040fe40001784270 */
[----:B------:R-:W-:Y:S01]  /*4220*/  ISETP.GT.AND P2, PT, R3, 0x8, P2 ;  /* 0x000000080300780c */ /* 0x000fe20001744270 */
[----:B------:R0:W-:Y:S01]  /*4230*/  @P3 STG.E desc[UR40][R8.64+0xa0], R7 ;  /* 0x0000a00708003986 */ /* 0x0001e2000c101928 */
[----:B------:R-:W-:Y:S01]  /*4240*/  ISETP.GT.AND P3, PT, R6, 0x39, PT ;  /* 0x000000390600780c */ /* 0x000fe20003f64270 */
[----:B-1----:R-:W-:-:S02]  /*4250*/  FMUL R11, R48, R19 ;  /* 0x00000013300b7220 */ /* 0x002fc40000400000 */
[----:B------:R-:W-:Y:S01]  /*4260*/  @P1 STG.E desc[UR40][R8.64+0xa4], R47 ;  /* 0x0000a42f08001986 */ /* 0x000fe2000c101928 */
[----:B------:R-:W-:-:S03]  /*4270*/  ISETP.GT.AND P1, PT, R6, 0x38, PT ;  /* 0x000000380600780c */ /* 0x000fc60003f24270 */
[----:B------:R-:W-:Y:S01]  /*4280*/  @P0 IMAD.MOV.U32 R6, RZ, RZ, R8 ;  /* 0x000000ffff060224 */ /* 0x000fe200078e0008 */
[----:B------:R1:W-:Y:S01]  /*4290*/  @P5 STG.E desc[UR40][R4.64+0xc0], R11 ;  /* 0x0000c00b04005986 */ /* 0x0003e2000c101928 */
[C---:B------:R-:W-:Y:S02]  /*42a0*/  ISETP.GT.AND P5, PT, R3.reuse, RZ, P3 ;  /* 0x000000ff0300720c */ /* 0x040fe40001fa4270 */
[C---:B------:R-:W-:Y:S01]  /*42b0*/  ISETP.GT.AND P3, PT, R3.reuse, 0x8, P3 ;  /* 0x000000080300780c */ /* 0x040fe20001f64270 */
[----:B------:R-:W-:Y:S01]  /*42c0*/  @P4 STG.E desc[UR40][R4.64+0xc4], R49 ;  /* 0x0000c43104004986 */ /* 0x000fe2000c101928 */
[C---:B------:R-:W-:Y:S01]  /*42d0*/  ISETP.GT.AND P4, PT, R3.reuse, RZ, P1 ;  /* 0x000000ff0300720c */ /* 0x040fe20000f84270 */
[----:B0-----:R-:W-:Y:S01]  /*42e0*/  @P0 IMAD.MOV.U32 R7, RZ, RZ, R9 ;  /* 0x000000ffff070224 */ /* 0x001fe200078e0009 */
[----:B------:R-:W-:Y:S01]  /*42f0*/  ISETP.GT.AND P1, PT, R3, 0x8, P1 ;  /* 0x000000080300780c */ /* 0x000fe20000f24270 */
[-C--:B------:R-:W-:Y:S01]  /*4300*/  FMUL R3, R50, R19.reuse ;  /* 0x0000001332037220 */ /* 0x080fe20000400000 */
[----:B-1----:R-:W-:-:S04]  /*4310*/  FMUL R11, R52, R19 ;  /* 0x00000013340b7220 */ /* 0x002fc80000400000 */
[----:B------:R0:W-:Y:S02]  /*4320*/  @P0 STG.E desc[UR40][R6.64+0xc0], R3 ;  /* 0x0000c00306000986 */ /* 0x0001e4000c101928 */
[----:B0-----:R-:W-:Y:S02]  /*4330*/  @P2 IMAD.MOV.U32 R6, RZ, RZ, R8 ;  /* 0x000000ffff062224 */ /* 0x001fe400078e0008 */
[----:B------:R-:W-:-:S05]  /*4340*/  @P2 IMAD.MOV.U32 R7, RZ, RZ, R9 ;  /* 0x000000ffff072224 */ /* 0x000fca00078e0009 */
[----:B------:R-:W-:Y:S04]  /*4350*/  @P2 STG.E desc[UR40][R6.64+0xc4], R51 ;  /* 0x0000c43306002986 */ /* 0x000fe8000c101928 */
[----:B------:R-:W-:Y:S04]  /*4360*/  @P4 STG.E desc[UR40][R4.64+0xe0], R11 ;  /* 0x0000e00b04004986 */ /* 0x000fe8000c101928 */
[----:B------:R0:W-:Y:S02]  /*4370*/  @P5 STG.E desc[UR40][R4.64+0xe4], R53 ;  /* 0x0000e43504005986 */ /* 0x0001e4000c101928 */
[----:B0-----:R-:W-:-:S02]  /*4380*/  @P1 IMAD.MOV.U32 R4, RZ, RZ, R8 ;  /* 0x000000ffff041224 */ /* 0x001fc400078e0008 */
[----:B------:R-:W-:-:S05]  /*4390*/  @P1 IMAD.MOV.U32 R5, RZ, RZ, R9 ;  /* 0x000000ffff051224 */ /* 0x000fca00078e0009 */
[----:B------:R0:W-:Y:S04]  /*43a0*/  @P1 STG.E desc[UR40][R4.64+0xe0], R13 ;  /* 0x0000e00d04001986 */ /* 0x0001e8000c101928 */
[----:B------:R0:W-:Y:S02]  /*43b0*/  @P3 STG.E desc[UR40][R8.64+0xe4], R55 ;  /* 0x0000e43708003986 */ /* 0x0001e4000c101928 */
.L_x_90:
[----:B------:R-:W-:Y:S05]  /*43c0*/  BSYNC B0 ;  /* 0x0000000000007941 */ /* 0x000fea0003800000 */
.L_x_28:
[----:B------:R-:W-:Y:S01]  /*43d0*/  IADD3 R16, P0, R16, UR38, RZ ;  /* 0x0000002610107c10 */ /* 0x000fe2000ff1e0ff */
[----:B------:R-:W-:Y:S01]  /*43e0*/  ULDC.64 UR4, c[0x0][0x650] ;  /* 0x0001940000047ab9 */ /* 0x000fe20000000a00 */
[----:B------:R-:W-:Y:S01]  /*43f0*/  PRMT R3, RZ, 0x7610, R3 ;  /* 0x00007610ff037816 */ /* 0x000fe20000000003 */
[----:B------:R-:W-:Y:S01]  /*4400*/  IMAD.MOV.U32 R68, RZ, RZ, -0x1 ;  /* 0xffffffffff447424 */ /* 0x000fe200078e00ff */
[----:B------:R-:W-:Y:S01]  /*4410*/  IADD3.X R17, R17, UR37, RZ, P0, !PT ;  /* 0x0000002511117c10 */ /* 0x000fe200087fe4ff */
[----:B------:R-:W-:Y:S01]  /*4420*/  IMAD.MOV.U32 R67, RZ, RZ, -0x1 ;  /* 0xffffffffff437424 */ /* 0x000fe200078e00ff */
[----:B------:R-:W-:-:S04]  /*4430*/  ISETP.GE.U32.AND P0, PT, R16, UR4, PT ;  /* 0x0000000410007c0c */ /* 0x000fc8000bf06070 */
[----:B------:R-:W-:-:S13]  /*4440*/  ISETP.GE.U32.AND.EX P0, PT, R17, UR5, PT, P0 ;  /* 0x0000000511007c0c */ /* 0x000fda000bf06100 */
[----:B------:R-:W-:Y:S05]  /*4450*/  @P0 BRA `(.L_x_91) ;  /* 0x00000004004c0947 */ /* 0x000fea0003800000 */
[----:B0-----:R-:W0:Y:S01]  /*4460*/  LDC.64 R10, c[0x0][0x628] ;  /* 0x00018a00ff0a7b82 */ /* 0x001e220000000a00 */
[----:B--23--:R-:W2:Y:S01]  /*4470*/  S2R R12, SR_CTAID.X ;  /* 0x00000000000c7919 */ /* 0x00cea20000002500 */
[----:B-1--4-:R-:W-:Y:S02]  /*4480*/  IMAD.MOV.U32 R8, RZ, RZ, R16 ;  /* 0x000000ffff087224 */ /* 0x012fe400078e0010 */
[----:B------:R-:W-:Y:S01]  /*4490*/  IMAD.MOV.U32 R9, RZ, RZ, R17 ;  /* 0x000000ffff097224 */ /* 0x000fe200078e0011 */
[----:B------:R-:W1:Y:S03]  /*44a0*/  S2R R20, SR_CTAID.Y ;  /* 0x0000000000147919 */ /* 0x000e660000002600 */
[----:B------:R-:W3:Y:S08]  /*44b0*/  LDC R0, c[0x0][0x630] ;  /* 0x00018c00ff007b82 */ /* 0x000ef00000000800 */
[----:B------:R-:W4:Y:S01]  /*44c0*/  LDC.64 R14, c[0x0][0x620] ;  /* 0x00018800ff0e7b82 */ /* 0x000f220000000a00 */
[----:B0-----:R-:W-:-:S04]  /*44d0*/  ISETP.NE.U32.AND P0, PT, R10, RZ, PT ;  /* 0x000000ff0a00720c */ /* 0x001fc80003f05070 */
[----:B------:R-:W-:-:S13]  /*44e0*/  ISETP.NE.AND.EX P0, PT, R11, RZ, PT, P0 ;  /* 0x000000ff0b00720c */ /* 0x000fda0003f05300 */
[----:B-1234-:R-:W-:Y:S05]  /*44f0*/  @!P0 BRA `(.L_x_92) ;  /* 0x0000000000288947 */ /* 0x01efea0003800000 */
        /* <DEDUP_REMOVED lines=10> */
.L_x_92:
[-CC-:B------:R-:W-:Y:S01]  /*45a0*/  SHF.R.U64 R67, R8, R0.reuse, R9.reuse ;  /* 0x0000000008437219 */ /* 0x180fe20000001209 */
[----:B------:R-:W0:Y:S01]  /*45b0*/  LDC.64 R26, c[0x0][0x640] ;  /* 0x00019000ff1a7b82 */ /* 0x000e220000000a00 */
[----:B------:R-:W-:Y:S01]  /*45c0*/  SHF.R.U32.HI R0, RZ, R0, R9 ;  /* 0x00000000ff007219 */ /* 0x000fe20000011609 */
[----:B------:R-:W-:Y:S01]  /*45d0*/  ULDC UR4, c[0x0][0x150] ;  /* 0x0000540000047ab9 */ /* 0x000fe20000000800 */
[----:B------:R-:W-:Y:S02]  /*45e0*/  IADD3 R3, P0, RZ, -R67, RZ ;  /* 0x80000043ff037210 */ /* 0x000fe40007f1e0ff */
[----:B------:R-:W-:-:S03]  /*45f0*/  I2FP.F32.U32 R7, R12 ;  /* 0x0000000c00077245 */ /* 0x000fc60000201000 */
[----:B------:R-:W1:Y:S01]  /*4600*/  LDC R6, c[0x0][0x618] ;  /* 0x00018600ff067b82 */ /* 0x000e620000000800 */
[----:B------:R-:W-:Y:S02]  /*4610*/  IMAD.X R5, RZ, RZ, ~R0, P0 ;  /* 0x000000ffff057224 */ /* 0x000fe400000e0e00 */
[----:B------:R-:W-:Y:S01]  /*4620*/  FMUL R7, R7, UR4 ;  /* 0x0000000407077c20 */ /* 0x000fe20008400000 */
[----:B------:R-:W-:Y:S01]  /*4630*/  ULDC UR4, c[0x0][0x154] ;  /* 0x0000550000047ab9 */ /* 0x000fe20000000800 */
[-C--:B------:R-:W-:Y:S02]  /*4640*/  IMAD R0, R5, R14.reuse, RZ ;  /* 0x0000000e05007224 */ /* 0x080fe400078e02ff */
[C---:B------:R-:W-:Y:S01]  /*4650*/  IMAD.WIDE.U32 R4, R3.reuse, R14, R16 ;  /* 0x0000000e03047225 */ /* 0x040fe200078e0010 */
[----:B------:R-:W2:Y:S01]  /*4660*/  LDC R8, c[0x0][0x608] ;  /* 0x00018200ff087b82 */ /* 0x000ea20000000800 */
[----:B------:R-:W3:Y:S02]  /*4670*/  F2I.U32.TRUNC.NTZ R7, R7 ;  /* 0x0000000700077305 */ /* 0x000ee4000020f000 */
[----:B------:R-:W-:Y:S01]  /*4680*/  IMAD R3, R3, R15, R0 ;  /* 0x0000000f03037224 */ /* 0x000fe200078e0200 */
[----:B------:R-:W-:-:S03]  /*4690*/  I2FP.F32.U32 R0, R20 ;  /* 0x0000001400007245 */ /* 0x000fc60000201000 */
[----:B------:R-:W-:Y:S01]  /*46a0*/  IMAD.IADD R3, R5, 0x1, R3 ;  /* 0x0000000105037824 */ /* 0x000fe200078e0203 */
[----:B------:R-:W4:Y:S01]  /*46b0*/  LDC R11, c[0x0][0x658] ;  /* 0x00019600ff0b7b82 */ /* 0x000f220000000800 */
[----:B0-----:R-:W-:-:S04]  /*46c0*/  ISETP.NE.U32.AND P0, PT, R26, RZ, PT ;  /* 0x000000ff1a00720c */ /* 0x001fc80003f05070 */
[----:B------:R-:W-:-:S03]  /*46d0*/  ISETP.NE.AND.EX P0, PT, R27, RZ, PT, P0 ;  /* 0x000000ff1b00720c */ /* 0x000fc60003f05300 */
[----:B------:R-:W0:Y:S01]  /*46e0*/  LDC R9, c[0x0][0x144] ;  /* 0x00005100ff097b82 */ /* 0x000e220000000800 */
[-C--:B-1----:R-:W-:Y:S01]  /*46f0*/  SHF.R.U64 R10, R4, R6.reuse, R3 ;  /* 0x00000006040a7219 */ /* 0x082fe20000001203 */
[----:B---3--:R-:W-:Y:S01]  /*4700*/  IMAD.MOV R7, RZ, RZ, -R7 ;  /* 0x000000ffff077224 */ /* 0x008fe200078e0a07 */
[----:B------:R-:W-:Y:S01]  /*4710*/  SHF.R.U32.HI R3, RZ, R6, R3 ;  /* 0x00000006ff037219 */ /* 0x000fe20000011603 */
[----:B------:R-:W-:-:S04]  /*4720*/  FMUL R6, R0, UR4 ;  /* 0x0000000400067c20 */ /* 0x000fc80008400000 */
[----:B------:R-:W1:Y:S01]  /*4730*/  LDC R21, c[0x0][0x148] ;  /* 0x00005200ff157b82 */ /* 0x000e620000000800 */
[----:B------:R3:W0:Y:S01]  /*4740*/  F2I.U32.TRUNC.NTZ R14, R6 ;  /* 0x00000006000e7305 */ /* 0x000622000020f000 */
[-CC-:B--2---:R-:W-:Y:S02]  /*4750*/  SHF.R.U64 R13, R10, R8.reuse, R3.reuse ;  /* 0x000000080a0d7219 */ /* 0x184fe40000001203 */
[----:B------:R-:W-:-:S04]  /*4760*/  SHF.R.U32.HI R0, RZ, R8, R3 ;  /* 0x00000008ff007219 */ /* 0x000fc80000011603 */
[----:B------:R-:W2:Y:S01]  /*4770*/  LDC R24, c[0x0][0x648] ;  /* 0x00019200ff187b82 */ /* 0x000ea20000000800 */
[-CC-:B----4-:R-:W-:Y:S02]  /*4780*/  SHF.R.U64 R15, R13, R11.reuse, R0.reuse ;  /* 0x0000000b0d0f7219 */ /* 0x190fe40000001200 */
[----:B------:R-:W-:-:S03]  /*4790*/  SHF.R.U32.HI R5, RZ, R11, R0 ;  /* 0x0000000bff057219 */ /* 0x000fc60000011600 */
[----:B------:R-:W-:Y:S02]  /*47a0*/  IMAD.MOV.U32 R4, RZ, RZ, R15 ;  /* 0x000000ffff047224 */ /* 0x000fe400078e000f */
[----:B------:R-:W4:Y:S01]  /*47b0*/  LDC R28, c[0x0][0x638] ;  /* 0x00018e00ff1c7b82 */ /* 0x000f220000000800 */
[----:B0-----:R-:W-:-:S07]  /*47c0*/  IMAD R25, R9, R7, R12 ;  /* 0x0000000709197224 */ /* 0x001fce00078e020c */
[----:B------:R-:W0:Y:S08]  /*47d0*/  LDC R29, c[0x0][0x610] ;  /* 0x00018400ff1d7b82 */ /* 0x000e300000000800 */
[----:B------:R-:W0:Y:S01]  /*47e0*/  LDC R30, c[0x0][0x600] ;  /* 0x00018000ff1e7b82 */ /* 0x000e220000000800 */
[----:B-123--:R-:W-:Y:S05]  /*47f0*/  @!P0 BRA `(.L_x_93) ;  /* 0x0000000000288947 */ /* 0x00efea0003800000 */
        /* <DEDUP_REMOVED lines=10> */
.L_x_93:
[----:B------:R-:W-:Y:S01]  /*48a0*/  ISETP.NE.AND P0, PT, R2, 0x1, PT ;  /* 0x000000010200780c */ /* 0x000fe20003f05270 */
[----:B------:R-:W-:Y:S01]  /*48b0*/  IMAD.MOV R14, RZ, RZ, -R14 ;  /* 0x000000ffff0e7224 */ /* 0x000fe200078e0a0e */
[----:B------:R-:W-:Y:S02]  /*48c0*/  SHF.R.U64 R3, R4, R24, R5 ;  /* 0x0000001804037219 */ /* 0x000fe40000001205 */
[----:B------:R-:W-:Y:S02]  /*48d0*/  LOP3.LUT R0, R13, R64, RZ, 0xc0, !PT ;  /* 0x000000400d007212 */ /* 0x000fe400078ec0ff */
[----:B------:R-:W-:Y:S01]  /*48e0*/  LOP3.LUT R10, R10, R63, RZ, 0xc0, !PT ;  /* 0x0000003f0a0a7212 */ /* 0x000fe200078ec0ff */
[----:B------:R-:W-:Y:S02]  /*48f0*/  IMAD.MOV R4, RZ, RZ, -R3 ;  /* 0x000000ffff047224 */ /* 0x000fe400078e0a03 */
[----:B------:R-:W-:Y:S02]  /*4900*/  IMAD R0, R59, R3, R0 ;  /* 0x000000033b007224 */ /* 0x000fe400078e0200 */
[----:B----4-:R-:W-:-:S02]  /*4910*/  IMAD R3, R4, R28, R15 ;  /* 0x0000001c04037224 */ /* 0x010fc400078e020f */
[----:B------:R-:W-:Y:S02]  /*4920*/  @P0 IMAD R25, R21, R14, R20 ;  /* 0x0000000e15190224 */ /* 0x000fe400078e0214 */
[----:B0-----:R-:W-:Y:S02]  /*4930*/  IMAD R5, R3, R30, R10 ;  /* 0x0000001e03057224 */ /* 0x001fe400078e020a */
[----:B------:R-:W-:Y:S02]  /*4940*/  IMAD R0, R0, R29, R25 ;  /* 0x0000001d00007224 */ /* 0x000fe400078e0219 */
[----:B------:R-:W-:-:S03]  /*4950*/  IMAD.MOV.U32 R4, RZ, RZ, 0x1 ;  /* 0x00000001ff047424 */ /* 0x000fc600078e00ff */
[----:B------:R-:W-:Y:S02]  /*4960*/  SEL R68, R5, R0, !P0 ;  /* 0x0000000005447207 */ /* 0x000fe40004000000 */
[----:B------:R-:W-:Y:S02]  /*4970*/  PRMT R3, R4, 0x7610, R3 ;  /* 0x0000761004037816 */ /* 0x000fe40000000003 */
[----:B------:R-:W-:-:S07]  /*4980*/  SEL R0, R0, R5, !P0 ;  /* 0x0000000500007207 */ /* 0x000fce0004000000 */
.L_x_91:
[----:B------:R-:W-:Y:S01]  /*4990*/  UIADD3 UR42, UR43, UR42, URZ ;  /* 0x0000002a2b2a7290 */ /* 0x000fe2000fffe03f */
[----:B------:R-:W-:Y:S01]  /*49a0*/  LOP3.LUT P0, RZ, R3, 0xff, RZ, 0xc0, !PT ;  /* 0x000000ff03ff7812 */ /* 0x000fe2000780c0ff */
[----:B------:R-:W-:Y:S02]  /*49b0*/  IMAD.MOV.U32 R69, RZ, RZ, R0 ;  /* 0x000000ffff457224 */ /* 0x000fe400078e0000 */
[----:B------:R-:W-:Y:S02]  /*49c0*/  USHF.R.U32.HI UR4, URZ, 0x1, UR42 ;  /* 0x000000013f047899 */ /* 0x000fe4000801162a */
[----:B------:R-:W-:Y:S02]  /*49d0*/  UISETP.GT.U32.AND UP1, UPT, UR42, 0x1, UPT ;  /* 0x000000012a00788c */ /* 0x000fe4000bf24070 */
[----:B------:R-:W-:Y:S02]  /*49e0*/  ULOP3.LUT UR4, UR4, 0x1, URZ, 0xc0, !UPT ;  /* 0x0000000104047892 */ /* 0x000fe4000f8ec03f */
[----:B------:R-:W-:-:S02]  /*49f0*/  UISETP.LT.U32.AND UP1, UPT, UR43, 0x2, UP1 ;  /* 0x000000022b00788c */ /* 0x000fc40008f21070 */
[----:B------:R-:W-:Y:S02]  /*4a00*/  UISETP.NE.U32.AND UP0, UPT, UR4, 0x1, UPT ;  /* 0x000000010400788c */ /* 0x000fe4000bf05070 */
[----:B------:R-:W-:Y:S02]  /*4a10*/  USEL UR5, URZ, 0x1, !UP1 ;  /* 0x000000013f057887 */ /* 0x000fe4000c800000 */
[----:B------:R-:W-:Y:S02]  /*4a20*/  UISETP.GT.U32.AND UP0, UPT, UR43, 0x1, !UP0 ;  /* 0x000000012b00788c */ /* 0x000fe4000c704070 */
[----:B------:R-:W-:Y:S02]  /*4a30*/  ULOP3.LUT UR42, UR42, 0x1, URZ, 0xc0, !UPT ;  /* 0x000000012a2a7892 */ /* 0x000fe4000f8ec03f */
[----:B------:R-:W-:-:S04]  /*4a40*/  USEL UR4, URZ, 0x1, !UP0 ;  /* 0x000000013f047887 */ /* 0x000fc8000c000000 */
[----:B------:R-:W-:Y:S01]  /*4a50*/  ULOP3.LUT UR36, UR4, UR36, UR5, 0x96, !UPT ;  /* 0x0000002404247292 */ /* 0x000fe2000f8e9605 */
[----:B------:R-:W-:Y:S11]  /*4a60*/  @P0 BRA `(.L_x_94) ;  /* 0xffffffc400c40947 */ /* 0x000ff6000383ffff */
[----:B------:R-:W-:Y:S05]  /*4a70*/  EXIT ;  /* 0x000000000000794d */ /* 0x000fea0003800000 */
.L_x_3:
        /* <DEDUP_REMOVED lines=26> */
.L_x_96:
[--C-:B------:R-:W-:Y:S01]  /*4c20*/  SHF.R.U64 R14, R12, R20, R13.reuse ;  /* 0x000000140c0e7219 */ /* 0x100fe2000000120d */
[----:B------:R-:W0:Y:S01]  /*4c30*/  LDC R24, c[0x0][0x618] ;  /* 0x00018600ff187b82 */ /* 0x000e220000000800 */
[----:B------:R-:W-:Y:S01]  /*4c40*/  I2FP.F32.U32 R8, R6 ;  /* 0x0000000600087245 */ /* 0x000fe20000201000 */
[----:B------:R-:W-:Y:S01]  /*4c50*/  ULDC UR4, c[0x0][0x150] ;  /* 0x0000540000047ab9 */ /* 0x000fe20000000800 */
[----:B------:R-:W-:Y:S02]  /*4c60*/  SHF.R.U32.HI R7, RZ, R20, R13 ;  /* 0x00000014ff077219 */ /* 0x000fe4000001160d */
[----:B------:R-:W-:Y:S01]  /*4c70*/  IADD3 R11, P0, RZ, -R14, RZ ;  /* 0x8000000eff0b7210 */ /* 0x000fe20007f1e0ff */
[----:B------:R-:W-:Y:S01]  /*4c80*/  FMUL R13, R8, UR4 ;  /* 0x00000004080d7c20 */ /* 0x000fe20008400000 */
[----:B------:R-:W-:Y:S01]  /*4c90*/  ULDC UR4, c[0x0][0x154] ;  /* 0x0000550000047ab9 */ /* 0x000fe20000000800 */
[----:B------:R-:W1:Y:S02]  /*4ca0*/  LDC.64 R26, c[0x0][0x640] ;  /* 0x00019000ff1a7b82 */ /* 0x000e640000000a00 */
[----:B------:R-:W-:-:S02]  /*4cb0*/  IMAD.X R7, RZ, RZ, ~R7, P0 ;  /* 0x000000ffff077224 */ /* 0x000fc400000e0e07 */
[----:B------:R-:W2:Y:S01]  /*4cc0*/  F2I.U32.TRUNC.NTZ R13, R13 ;  /* 0x0000000d000d7305 */ /* 0x000ea2000020f000 */
[----:B------:R-:W-:-:S03]  /*4cd0*/  IMAD.WIDE.U32 R8, R11, R22, R16 ;  /* 0x000000160b087225 */ /* 0x000fc600078e0010 */
[----:B------:R-:W3:Y:S01]  /*4ce0*/  LDC R15, c[0x0][0x144] ;  /* 0x00005100ff0f7b82 */ /* 0x000ee20000000800 */
[----:B------:R-:W-:-:S04]  /*4cf0*/  IMAD R10, R7, R22, RZ ;  /* 0x00000016070a7224 */ /* 0x000fc800078e02ff */
[----:B------:R-:W-:Y:S02]  /*4d00*/  IMAD R7, R11, R23, R10 ;  /* 0x000000170b077224 */ /* 0x000fe400078e020a */
[----:B------:R-:W-:Y:S01]  /*4d10*/  IMAD.MOV.U32 R10, RZ, RZ, -0x1 ;  /* 0xffffffffff0a7424 */ /* 0x000fe200078e00ff */
[----:B------:R-:W4:Y:S01]  /*4d20*/  LDC R20, c[0x0][0x608] ;  /* 0x00018200ff147b82 */ /* 0x000f220000000800 */
[----:B------:R-:W-:Y:S01]  /*4d30*/  IMAD.IADD R7, R9, 0x1, R7 ;  /* 0x0000000109077824 */ /* 0x000fe200078e0207 */
[----:B------:R-:W-:-:S04]  /*4d40*/  I2FP.F32.U32 R9, R3 ;  /* 0x0000000300097245 */ /* 0x000fc80000201000 */
[-C--:B0-----:R-:W-:Y:S01]  /*4d50*/  SHF.R.U64 R12, R8, R24.reuse, R7 ;  /* 0x00000018080c7219 */ /* 0x081fe20000001207 */
[----:B--2---:R-:W-:Y:S01]  /*4d60*/  IMAD.MOV R8, RZ, RZ, -R13 ;  /* 0x000000ffff087224 */ /* 0x004fe200078e0a0d */
[----:B------:R-:W0:Y:S01]  /*4d70*/  LDC R11, c[0x0][0x658] ;  /* 0x00019600ff0b7b82 */ /* 0x000e220000000800 */
[----:B-1----:R-:W-:Y:S01]  /*4d80*/  ISETP.NE.U32.AND P0, PT, R26, RZ, PT ;  /* 0x000000ff1a00720c */ /* 0x002fe20003f05070 */
[----:B------:R-:W-:Y:S01]  /*4d90*/  FMUL R9, R9, UR4 ;  /* 0x0000000409097c20 */ /* 0x000fe20008400000 */
[----:B------:R-:W-:Y:S02]  /*4da0*/  SHF.R.U32.HI R7, RZ, R24, R7 ;  /* 0x00000018ff077219 */ /* 0x000fe40000011607 */
[----:B------:R-:W-:-:S03]  /*4db0*/  ISETP.NE.AND.EX P0, PT, R27, RZ, PT, P0 ;  /* 0x000000ff1b00720c */ /* 0x000fc60003f05300 */
[----:B------:R-:W1:Y:S01]  /*4dc0*/  LDC R22, c[0x0][0x148] ;  /* 0x00005200ff167b82 */ /* 0x000e620000000800 */
[----:B---3--:R-:W-:Y:S02]  /*4dd0*/  IMAD R23, R15, R8, R6 ;  /* 0x000000080f177224 */ /* 0x008fe400078e0206 */
[----:B------:R-:W-:-:S05]  /*4de0*/  IMAD.MOV.U32 R8, RZ, RZ, 0x1 ;  /* 0x00000001ff087424 */ /* 0x000fca00078e00ff */
[----:B------:R-:W2:Y:S01]  /*4df0*/  LDC R21, c[0x0][0x600] ;  /* 0x00018000ff157b82 */ /* 0x000ea20000000800 */
[-CC-:B----4-:R-:W-:Y:S02]  /*4e00*/  SHF.R.U64 R15, R12, R20.reuse, R7.reuse ;  /* 0x000000140c0f7219 */ /* 0x190fe40000001207 */
[----:B------:R-:W-:Y:S02]  /*4e10*/  SHF.R.U32.HI R6, RZ, R20, R7 ;  /* 0x00000014ff067219 */ /* 0x000fe40000011607 */
[----:B------:R3:W4:Y:S03]  /*4e20*/  F2I.U32.TRUNC.NTZ R20, R9 ;  /* 0x0000000900147305 */ /* 0x000726000020f000 */
[----:B------:R-:W1:Y:S01]  /*4e30*/  LDC R25, c[0x0][0x648] ;  /* 0x00019200ff197b82 */ /* 0x000e620000000800 */
[-C--:B0-----:R-:W-:Y:S02]  /*4e40*/  SHF.R.U64 R19, R15, R11.reuse, R6 ;  /* 0x0000000b0f137219 */ /* 0x081fe40000001206 */
[----:B------:R-:W-:-:S02]  /*4e50*/  SHF.L.U32 R10, R10, R11, RZ ;  /* 0x0000000b0a0a7219 */ /* 0x000fc400000006ff */
[-C--:B------:R-:W-:Y:S01]  /*4e60*/  SHF.R.U32.HI R7, RZ, R11.reuse, R6 ;  /* 0x0000000bff077219 */ /* 0x080fe20000011606 */
[----:B------:R-:W-:Y:S01]  /*4e70*/  IMAD.MOV.U32 R6, RZ, RZ, R19 ;  /* 0x000000ffff067224 */ /* 0x000fe200078e0013 */
[----:B------:R-:W-:Y:S01]  /*4e80*/  SHF.L.U32 R24, R8, R11, RZ ;  /* 0x0000000b08187219 */ /* 0x000fe200000006ff */
[----:B------:R-:W0:Y:S01]  /*4e90*/  LDC R28, c[0x0][0x638] ;  /* 0x00018e00ff1c7b82 */ /* 0x000e220000000800 */
[----:B------:R-:W-:-:S07]  /*4ea0*/  LOP3.LUT R30, RZ, R10, RZ, 0x33, !PT ;  /* 0x0000000aff1e7212 */ /* 0x000fce00078e33ff */
[----:B------:R-:W0:Y:S01]  /*4eb0*/  LDC R29, c[0x0][0x610] ;  /* 0x00018400ff1d7b82 */ /* 0x000e220000000800 */
[----:B---34-:R-:W-:Y:S05]  /*4ec0*/  @!P0 BRA `(.L_x_97) ;  /* 0x0000000000288947 */ /* 0x018fea0003800000 */
[----:B------:R-:W3:Y:S02]  /*4ed0*/  LDC R6, c[0x0][0x64c] ;  /* 0x00019300ff067b82 */ /* 0x000ee40000000800 */
[----:B---3--:R-:W-:-:S05]  /*4ee0*/  IADD3 R11, P0, R19, R6, RZ ;  /* 0x00000006130b7210 */ /* 0x008fca0007f1e0ff */
        /* <DEDUP_REMOVED lines=8> */
.L_x_97:
[----:B------:R-:W-:Y:S01]  /*4f70*/  ISETP.NE.AND P0, PT, R2, 0x1, PT ;  /* 0x000000010200780c */ /* 0x000fe20003f05270 */
[----:B--2---:R-:W-:Y:S01]  /*4f80*/  VIADD R9, R21, 0xffffffff ;  /* 0xffffffff15097836 */ /* 0x004fe20000000000 */
[----:B-1----:R-:W-:Y:S01]  /*4f90*/  SHF.R.U64 R7, R6, R25, R7 ;  /* 0x0000001906077219 */ /* 0x002fe20000001207 */
[----:B------:R-:W-:Y:S01]  /*4fa0*/  IMAD.MOV R20, RZ, RZ, -R20 ;  /* 0x000000ffff147224 */ /* 0x000fe200078e0a14 */
[----:B------:R-:W-:Y:S02]  /*4fb0*/  LOP3.LUT R6, R15, R30, RZ, 0xc0, !PT ;  /* 0x0000001e0f067212 */ /* 0x000fe400078ec0ff */
[----:B------:R-:W-:Y:S01]  /*4fc0*/  LOP3.LUT R12, R12, R9, RZ, 0xc0, !PT ;  /* 0x000000090c0c7212 */ /* 0x000fe200078ec0ff */
[----:B------:R-:W-:Y:S02]  /*4fd0*/  IMAD.MOV R8, RZ, RZ, -R7 ;  /* 0x000000ffff087224 */ /* 0x000fe400078e0a07 */
[----:B------:R-:W-:Y:S02]  /*4fe0*/  IMAD R6, R24, R7, R6 ;  /* 0x0000000718067224 */ /* 0x000fe400078e0206 */
[----:B------:R-:W-:-:S02]  /*4ff0*/  IMAD.MOV.U32 R9, RZ, RZ, 0x1 ;  /* 0x00000001ff097424 */ /* 0x000fc400078e00ff */
[----:B------:R-:W-:Y:S02]  /*5000*/  @P0 IMAD R23, R22, R20, R3 ;  /* 0x0000001416170224 */ /* 0x000fe400078e0203 */
[----:B0-----:R-:W-:Y:S02]  /*5010*/  IMAD R3, R8, R28, R19 ;  /* 0x0000001c08037224 */ /* 0x001fe400078e0213 */
[----:B------:R-:W-:Y:S02]  /*5020*/  IMAD R13, R6, R29, R23 ;  /* 0x0000001d060d7224 */ /* 0x000fe400078e0217 */
[----:B------:R-:W-:Y:S02]  /*5030*/  IMAD R6, R3, R21, R12 ;  /* 0x0000001503067224 */ /* 0x000fe400078e020c */
[----:B------:R-:W-:-:S03]  /*5040*/  IMAD.MOV.U32 R8, RZ, RZ, R14 ;  /* 0x000000ffff087224 */ /* 0x000fc600078e000e */
[----:B------:R-:W-:Y:S02]  /*5050*/  SEL R20, R6, R13, !P0 ;  /* 0x0000000d06147207 */ /* 0x000fe40004000000 */
[----:B------:R-:W-:-:S07]  /*5060*/  SEL R13, R13, R6, !P0 ;  /* 0x000000060d0d7207 */ /* 0x000fce0004000000 */
.L_x_95:
[----:B------:R-:W-:-:S08]  /*5070*/  NOP ;  /* 0x0000000000007918 */ /* 0x000fd00000000000 */
[----:B------:R-:W0:-:S00]  /*5080*/  USETMAXREG.DEALLOC.CTAPOOL 0x28 ;  /* 0x00000028000079c8 */ /* 0x000e0000080e0500 */
[----:B0-----:R-:W-:-:S13]  /*5090*/  ISETP.NE.AND P0, PT, R0, RZ, PT ;  /* 0x000000ff0000720c */ /* 0x001fda0003f05270 */
[----:B------:R-:W-:Y:S05]  /*50a0*/  @P0 EXIT ;  /* 0x000000000000094d */ /* 0x000fea0003800000 */
[----:B------:R-:W-:Y:S01]  /*50b0*/  LOP3.LUT P0, RZ, R9, 0xff, RZ, 0xc0, !PT ;  /* 0x000000ff09ff7812 */ /* 0x000fe2000780c0ff */
[----:B------:R-:W-:Y:S02]  /*50c0*/  IMAD.MOV.U32 R0, RZ, RZ, 0x1 ;  /* 0x00000001ff007424 */ /* 0x000fe400078e00ff */
[----:B------:R-:W-:-:S10]  /*50d0*/  IMAD.MOV.U32 R3, RZ, RZ, RZ ;  /* 0x000000ffff037224 */ /* 0x000fd400078e00ff */
[----:B------:R-:W-:Y:S05]  /*50e0*/  @!P0 BRA `(.L_x_98) ;  /* 0x0000000c00a88947 */ /* 0x000fea0003800000 */
[----:B------:R-:W0:Y:S01]  /*50f0*/  LDC R0, c[0x0][0x28c] ;  /* 0x0000a300ff007b82 */ /* 0x000e220000000800 */
[----:B------:R-:W-:Y:S01]  /*5100*/  LOP3.LUT P0, RZ, R4, 0x1f, RZ, 0xc0, !PT ;  /* 0x0000001f04ff7812 */ /* 0x000fe2000780c0ff */
[----:B------:R-:W-:Y:S01]  /*5110*/  ULDC UR21, c[0x0][0x658] ;  /* 0x0001960000157ab9 */ /* 0x000fe20000000800 */
[----:B------:R-:W-:Y:S01]  /*5120*/  UMOV UR4, 0xffffffff ;  /* 0xffffffff00047882 */ /* 0x000fe20000000000 */
[----:B------:R-:W-:Y:S01]  /*5130*/  BSSY B0, `(.L_x_98) ;  /* 0x00000e5000007945 */ /* 0x000fe20003800000 */
[----:B------:R-:W-:Y:S01]  /*5140*/  USHF.L.U32 UR4, UR4, UR21, URZ ;  /* 0x0000001504047299 */ /* 0x000fe2000800063f */
[C---:B------:R-:W-:Y:S01]  /*5150*/  ISETP.NE.AND P2, PT, R5.reuse, RZ, PT ;  /* 0x000000ff0500720c */ /* 0x040fe20003f45270 */
[----:B------:R-:W-:Y:S01]  /*5160*/  IMAD.MOV.U32 R11, RZ, RZ, 0x1 ;  /* 0x00000001ff0b7424 */ /* 0x000fe200078e00ff */
[----:B------:R-:W-:Y:S01]  /*5170*/  ISETP.NE.OR P0, PT, R5, RZ, !P0 ;  /* 0x000000ff0500720c */ /* 0x000fe20004705670 */
[----:B------:R-:W-:Y:S01]  /*5180*/  ULDC UR13, c[0x0][0x600] ;  /* 0x00018000000d7ab9 */ /* 0x000fe20000000800 */
[----:B------:R-:W-:Y:S01]  /*5190*/  LOP3.LUT R19, R18, 0x2, RZ, 0xfc, !PT ;  /* 0x0000000212137812 */ /* 0x000fe200078efcff */
[----:B------:R-:W-:Y:S01]  /*51a0*/  UMOV UR5, 0x1 ;  /* 0x0000000100057882 */ /* 0x000fe20000000000 */
[----:B------:R-:W-:-:S02]  /*51b0*/  UIADD3 UR13, UR13, -0x1, URZ ;  /* 0xffffffff0d0d7890 */ /* 0x000fc4000fffe03f */
[----:B------:R-:W-:Y:S02]  /*51c0*/  USHF.L.U32 UR21, UR5, UR21, URZ ;  /* 0x0000001505157299 */ /* 0x000fe4000800063f */
[----:B------:R-:W-:Y:S01]  /*51d0*/  ULOP3.LUT UR29, URZ, UR4, URZ, 0x33, !UPT ;  /* 0x000000043f1d7292 */ /* 0x000fe2000f8e333f */
[----:B------:R-:W-:Y:S01]  /*51e0*/  ULDC.64 UR14, c[0x0][0x198] ;  /* 0x00006600000e7ab9 */ /* 0x000fe20000000a00 */
[----:B0-----:R-:W-:-:S05]  /*51f0*/  VIADD R0, R0, 0x7f ;  /* 0x0000007f00007836 */ /* 0x001fca0000000000 */
[----:B------:R-:W-:-:S04]  /*5200*/  SHF.R.S32.HI R3, RZ, 0x1f, R0 ;  /* 0x0000001fff037819 */ /* 0x000fc80000011400 */
[----:B------:R-:W-:Y:S01]  /*5210*/  LEA.HI R3, R3, R0, RZ, 0x7 ;  /* 0x0000000003037211 */ /* 0x000fe200078f38ff */
[----:B------:R-:W-:-:S03]  /*5220*/  IMAD.MOV.U32 R0, RZ, RZ, 0x1 ;  /* 0x00000001ff007424 */ /* 0x000fc600078e00ff */
[----:B------:R-:W-:Y:S01]  /*5230*/  SHF.R.S32.HI R12, RZ, 0x7, R3 ;  /* 0x00000007ff0c7819 */ /* 0x000fe20000011403 */
[----:B------:R-:W-:-:S04]  /*5240*/  IMAD.MOV.U32 R3, RZ, RZ, RZ ;  /* 0x000000ffff037224 */ /* 0x000fc800078e00ff */
[----:B------:R-:W-:-:S07]  /*5250*/  VIADD R10, R12, 0x1 ;  /* 0x000000010c0a7836 */ /* 0x000fce0000000000 */
.L_x_110:
[----:B------:R-:W-:-:S03]  /*5260*/  UMOV UR4, 0xffffffff ;  /* 0xffffffff00047882 */ /* 0x000fc60000000000 */
[----:B------:R-:W-:Y:S05]  /*5270*/  BRA.DIV UR4, `(.L_x_99) ;  /* 0x0000000e04e87947 */ /* 0x000fea000b800000 */
[----:B------:R-:W-:-:S13]  /*5280*/  ELECT P6, URZ, PT ;  /* 0x00000000003f782f */ /* 0x000fda00038c0000 */
.L_x_119:
[----:B------:R-:W0:Y:S01]  /*5290*/  LDC R4, c[0x0][0x28c] ;  /* 0x0000a300ff047b82 */ /* 0x000e220000000800 */
[----:B------:R-:W-:Y:S01]  /*52a0*/  BSSY B1, `(.L_x_100) ;  /* 0x000005a000017945 */ /* 0x000fe20003800000 */
[----:B0-----:R-:W-:-:S13]  /*52b0*/  ISETP.LT.OR P6, PT, R4, 0x1, !P6 ;  /* 0x000000010400780c */ /* 0x001fda00077c1670 */
[----:B------:R-:W-:Y:S05]  /*52c0*/  @P6 BRA `(.L_x_101) ;  /* 0x00000004005c6947 */ /* 0x000fea0003800000 */
[----:B------:R-:W-:Y:S02]  /*52d0*/  IMAD.SHL.U32 R13, R13, 0x80, RZ ;  /* 0x000000800d0d7824 */ /* 0x000fe400078e00ff */
[----:B------:R-:W-:Y:S02]  /*52e0*/  IMAD.SHL.U32 R20, R20, 0x40, RZ ;  /* 0x0000004014147824 */ /* 0x000fe400078e00ff */
[----:B------:R-:W-:Y:S02]  /*52f0*/  IMAD.MOV.U32 R21, RZ, RZ, RZ ;  /* 0x000000ffff157224 */ /* 0x000fe400078e00ff */
[----:B------:R-:W-:Y:S02]  /*5300*/  IMAD.MOV.U32 R4, RZ, RZ, R10 ;  /* 0x000000ffff047224 */ /* 0x000fe400078e000a */
[----:B------:R-:W-:Y:S02]  /*5310*/  IMAD.MOV.U32 R5, RZ, RZ, R0 ;  /* 0x000000ffff057224 */ /* 0x000fe400078e0000 */
[----:B------:R-:W-:-:S07]  /*5320*/  IMAD.MOV.U32 R6, RZ, RZ, R3 ;  /* 0x000000ffff067224 */ /* 0x000fce00078e0003 */
.L_x_105:
[----:B------:R-:W0:Y:S01]  /*5330*/  S2R R14, SR_CgaCtaId ;  /* 0x00000000000e7919 */ /* 0x000e220000008800 */
[----:B------:R-:W-:Y:S01]  /*5340*/  MOV R7, 0x400 ;  /* 0x0000040000077802 */ /* 0x000fe20000000f00 */
[----:B------:R-:W1:Y:S03]  /*5350*/  @!P2 LDC R9, c[0x0][0x500] ;  /* 0x00014000ff09ab82 */ /* 0x000e660000000800 */
[----:B0-----:R-:W-:Y:S02]  /*5360*/  LEA R15, R14, R7, 0x18 ;  /* 0x000000070e0f7211 */ /* 0x001fe400078ec0ff */
[----:B------:R-:W-:-:S03]  /*5370*/  SHF.L.U32 R7, R5, 0x1f, RZ ;  /* 0x0000001f05077819 */ /* 0x000fc600000006ff */
[----:B------:R-:W-:-:S04]  /*5380*/  IMAD R14, R6, 0x8, R15 ;  /* 0x00000008060e7824 */ /* 0x000fc800078e020f */
[----:B------:R-:W0:Y:S02]  /*5390*/  SYNCS.PHASECHK.TRANS64.TRYWAIT P1, [R14+URZ+0x10], R7 ;  /* 0x000010070e0075a7 */ /* 0x000e24000802017f */
[----:B01----:R-:W-:Y:S05]  /*53a0*/  @!P1 BRA `(.L_x_102) ;  /* 0x0000000c00bc9947 */ /* 0x003fea0003800000 */
.L_x_120:
[----:B0-----:R-:W-:Y:S01]  /*53b0*/  PRMT R7, R19, 0x9910, RZ ;  /* 0x0000991013077816 */ /* 0x001fe200000000ff */
[----:B------:R0:W-:Y:S03]  /*53c0*/  @!P2 SYNCS.ARRIVE.TRANS64 RZ, [R14+URZ], R9 ;  /* 0x000000090effa9a7 */ /* 0x0001e6000800003f */
[----:B------:R-:W-:-:S13]  /*53d0*/  ISETP.NE.AND P1, PT, R7, 0x2, PT ;  /* 0x000000020700780c */ /* 0x000fda0003f25270 */
[----:B0-----:R-:W-:Y:S05]  /*53e0*/  @P1 BRA `(.L_x_103) ;  /* 0x0000000000041947 */ /* 0x001fea0003800000 */
[----:B------:R-:W-:Y:S01]  /*53f0*/  BPT.TRAP 0x1 ;  /* 0x000000040000795c */ /* 0x000fe20000300000 */
.L_x_103:
[----:B------:R-:W-:Y:S05]  /*5400*/  @P0 BRA `(.L_x_104) ;  /* 0x0000000000040947 */ /* 0x000fea0003800000 */
[----:B------:R-:W-:Y:S01]  /*5410*/  BPT.TRAP 0x1 ;  /* 0x000000040000795c */ /* 0x000fe20000300000 */
.L_x_104:
[----:B------:R-:W-:Y:S01]  /*5420*/  R2UR UR56, R15 ;  /* 0x000000000f3872ca */ /* 0x000fe200000e0000 */
[C---:B------:R-:W-:Y:S01]  /*5430*/  IMAD R15, R6.reuse, 0x10000, R15 ;  /* 0x00010000060f7824 */ /* 0x040fe200078e020f */
[----:B------:R-:W-:Y:S01]  /*5440*/  R2UR UR10, R21 ;  /* 0x00000000150a72ca */ /* 0x000fe200000e0000 */
[----:B------:R-:W-:Y:S01]  /*5450*/  UIADD3 UR22, UP0, UR14, 0xf0, URZ ;  /* 0x000000f00e167890 */ /* 0x000fe2000ff1e03f */
[----:B------:R-:W-:Y:S01]  /*5460*/  R2UR UR16, R6 ;  /* 0x00000000061072ca */ /* 0x000fe200000e0000 */
[----:B------:R-:W-:Y:S01]  /*5470*/  VIADD R4, R4, 0xffffffff ;  /* 0xffffffff04047836 */ /* 0x000fe20000000000 */
[----:B------:R-:W-:Y:S01]  /*5480*/  R2UR UR32, R15 ;  /* 0x000000000f2072ca */ /* 0x000fe200000e0000 */
[----:B------:R-:W-:Y:S01]  /*5490*/  UIADD3.X UR23, URZ, UR15, URZ, UP0, !UPT ;  /* 0x0000000f3f177290 */ /* 0x000fe200087fe43f */
[----:B------:R-:W-:Y:S01]  /*54a0*/  R2UR UR9, R14 ;  /* 0x000000000e0972ca */ /* 0x000fe200000e0000 */
[----:B------:R-:W-:Y:S01]  /*54b0*/  UIADD3 UR6, UP1, UR14, 0x1f0, URZ ;  /* 0x000001f00e067890 */ /* 0x000fe2000ff3e03f */
[----:B------:R-:W-:Y:S01]  /*54c0*/  R2UR UR11, R13 ;  /* 0x000000000d0b72ca */ /* 0x000fe200000e0000 */
[----:B------:R-:W-:Y:S01]  /*54d0*/  UMOV UR4, 0x0 ;  /* 0x0000000000047882 */ /* 0x000fe20000000000 */
[----:B------:R-:W-:Y:S01]  /*54e0*/  R2UR UR12, R8 ;  /* 0x00000000080c72ca */ /* 0x000fe200000e0000 */
[----:B------:R-:W-:Y:S01]  /*54f0*/  UIADD3 UR56, UR56, 0x20100, URZ ;  /* 0x0002010038387890 */ /* 0x000fe2000fffe03f */
[----:B------:R-:W-:Y:S01]  /*5500*/  R2UR UR59, R20 ;  /* 0x00000000143b72ca */ /* 0x000fe200000e0000 */
[----:B------:R-:W-:Y:S01]  /*5510*/  UIADD3 UR50, UR10, 0x20, URZ ;  /* 0x000000200a327890 */ /* 0x000fe2000fffe03f */
[----:B------:R-:W-:Y:S01]  /*5520*/  ISETP.GT.AND P3, PT, R4, 0x1, PT ;  /* 0x000000010400780c */ /* 0x000fe20003f64270 */
[----:B------:R-:W-:Y:S01]  /*5530*/  ULEA UR56, UR16, UR56, 0xf ;  /* 0x0000003810387291 */ /* 0x000fe2000f8e783f */
[----:B------:R-:W-:Y:S01]  /*5540*/  VIADD R6, R6, 0x1 ;  /* 0x0000000106067836 */ /* 0x000fe20000000000 */
[----:B------:R-:W-:Y:S01]  /*5550*/  UIADD3 UR8, UR32, 0x100, URZ ;  /* 0x0000010020087890 */ /* 0x000fe2000fffe03f */
[----:B------:R-:W-:Y:S01]  /*5560*/  VIADD R21, R21, 0x80 ;  /* 0x0000008015157836 */ /* 0x000fe20000000000 */
[----:B------:R-:W-:-:S02]  /*5570*/  UIADD3 UR48, UR32, 0x4100, URZ ;  /* 0x0000410020307890 */ /* 0x000fc4000fffe03f */
[----:B------:R-:W-:Y:S01]  /*5580*/  UIADD3 UR42, UR10, 0x40, URZ ;  /* 0x000000400a2a7890 */ /* 0x000fe2000fffe03f */
[C---:B------:R-:W-:Y:S01]  /*5590*/  ISETP.NE.AND P1, PT, R6.reuse, 0x2, PT ;  /* 0x000000020600780c */ /* 0x040fe20003f25270 */
[----:B------:R-:W-:Y:S02]  /*55a0*/  UIADD3 UR40, UR32, 0x8100, URZ ;  /* 0x0000810020287890 */ /* 0x000fe4000fffe03f */
[----:B------:R-:W-:Y:S01]  /*55b0*/  UIADD3 UR34, UR10, 0x60, URZ ;  /* 0x000000600a227890 */ /* 0x000fe2000fffe03f */
[----:B------:R-:W-:Y:S01]  /*55c0*/  SEL R14, RZ, 0x1, P1 ;  /* 0x00000001ff0e7807 */ /* 0x000fe20000800000 */
[----:B------:R-:W-:Y:S01]  /*55d0*/  UIADD3 UR32, UR32, 0xc100, URZ ;  /* 0x0000c10020207890 */ /* 0x000fe2000fffe03f */
[----:B------:R-:W-:Y:S01]  /*55e0*/  SEL R6, R6, RZ, P1 ;  /* 0x000000ff06067207 */ /* 0x000fe20000800000 */
[----:B------:R-:W-:Y:S01]  /*55f0*/  UMOV UR5, 0x10000000 ;  /* 0x1000000000057882 */ /* 0x000fe20000000000 */
[----:B------:R-:W-:Y:S01]  /*5600*/  UIADD3.X UR7, URZ, UR15, URZ, UP1, !UPT ;  /* 0x0000000f3f077290 */ /* 0x000fe20008ffe43f */
[----:B------:R0:W-:Y:S01]  /*5610*/  UTMALDG.3D [UR8], [UR22], desc[UR4] ;  /* 0x00000408160075b4 */ /* 0x0001e20008011000 */
[----:B------:R-:W-:Y:S01]  /*5620*/  UIADD3 UR24, UR56, 0x2000, URZ ;  /* 0x0000200038187890 */ /* 0x000fe2000fffe03f */
[----:B------:R-:W-:Y:S01]  /*5630*/  LOP3.LUT R5, R5, R14, RZ, 0x3c, !PT ;  /* 0x0000000e05057212 */ /* 0x000fe200078e3cff */
[----:B------:R-:W-:Y:S01]  /*5640*/  UIADD3 UR16, UR56, 0x4000, URZ ;  /* 0x0000400038107890 */ /* 0x000fe2000fffe03f */
[----:B------:R-:W-:Y:S01]  /*5650*/  UMOV UR49, UR9 ;  /* 0x0000000900317c82 */ /* 0x000fe20008000000 */
        /* <DEDUP_REMOVED lines=8> */
[----:B------:R1:W-:Y:S01]  /*56e0*/  UTMALDG.3D [UR48], [UR22], desc[UR4] ;  /* 0x00000430160075b4 */ /* 0x0003e20008011000 */
        /* <DEDUP_REMOVED lines=9> */
[----:B0-----:R-:W-:Y:S01]  /*5780*/  UIADD3 UR8, UR56, 0x6000, URZ ;  /* 0x0000600038087890 */ /* 0x001fe2000fffe03f */
[----:B------:R-:W-:Y:S01]  /*5790*/  UMOV UR19, UR59 ;  /* 0x0000003b00137c82 */ /* 0x000fe20008000000 */
[----:B------:R-:W-:Y:S01]  /*57a0*/  UMOV UR20, UR12 ;  /* 0x0000000c00147c82 */ /* 0x000fe20008000000 */
[----:B------:R-:W-:Y:S01]  /*57b0*/  UMOV UR18, UR42 ;  /* 0x0000002a00127c82 */ /* 0x000fe20008000000 */
[----:B------:R-:W-:Y:S01]  /*57c0*/  UMOV UR11, UR59 ;  /* 0x0000003b000b7c82 */ /* 0x000fe20008000000 */
[----:B------:R1:W-:Y:S01]  /*57d0*/  UTMALDG.3D [UR32], [UR22], desc[UR4] ;  /* 0x00000420160075b4 */ /* 0x0003e20008011000 */
[----:B------:R-:W-:Y:S01]  /*57e0*/  UMOV UR10, UR34 ;  /* 0x00000022000a7c82 */ /* 0x000fe20008000000 */
[----:B------:R1:W-:Y:S01]  /*57f0*/  UTMALDG.3D [UR56], [UR6], desc[UR4] ;  /* 0x00000438060075b4 */ /* 0x0003e20008011000 */
[----:B------:R1:W-:Y:S01]  /*5800*/  UTMALDG.3D [UR24], [UR6], desc[UR4] ;  /* 0x00000418060075b4 */ /* 0x0003e20008011000 */
[----:B------:R1:W-:Y:S01]  /*5810*/  UTMALDG.3D [UR16], [UR6], desc[UR4] ;  /* 0x00000410060075b4 */ /* 0x0003e20008011000 */
[----:B------:R1:W-:Y:S02]  /*5820*/  UTMALDG.3D [UR8], [UR6], desc[UR4] ;  /* 0x00000408060075b4 */ /* 0x0003e40008011000 */
[----:B-1----:R-:W-:Y:S05]  /*5830*/  @P3 BRA `(.L_x_105) ;  /* 0xfffffff800bc3947 */ /* 0x002fea000383ffff */
.L_x_101:
[----:B------:R-:W-:Y:S05]  /*5840*/  BSYNC B1 ;  /* 0x0000000000017941 */ /* 0x000fea0003800000 */
.L_x_100:
[----:B------:R-:W-:Y:S01]  /*5850*/  LOP3.LUT P3, RZ, R11, 0xff, RZ, 0xc0, !PT ;  /* 0x000000ff0bff7812 */ /* 0x000fe2000786c0ff */
[----:B------:R-:W-:Y:S01]  /*5860*/  IMAD.IADD R3, R12, 0x1, R3 ;  /* 0x000000010c037824 */ /* 0x000fe200078e0203 */
[----:B------:R-:W-:Y:S01]  /*5870*/  IADD3 R16, P4, R16, UR38, RZ ;  /* 0x0000002610107c10 */ /* 0x000fe2000ff9e0ff */
[----:B------:R-:W-:Y:S01]  /*5880*/  ULDC.64 UR4, c[0x0][0x650] ;  /* 0x0001940000047ab9 */ /* 0x000fe20000000a00 */
[----:B------:R-:W-:Y:S01]  /*5890*/  BSSY B1, `(.L_x_106) ;  /* 0x000006c000017945 */ /* 0x000fe20003800000 */
[----:B------:R-:W-:Y:S01]  /*58a0*/  IMAD.MOV.U32 R13, RZ, RZ, -0x1 ;  /* 0xffffffffff0d7424 */ /* 0x000fe200078e00ff */
[----:B------:R-:W-:Y:S01]  /*58b0*/  ISETP.GT.U32.AND P1, PT, R3, 0x1, PT ;  /* 0x000000010300780c */ /* 0x000fe20003f24070 */
[----:B------:R-:W-:Y:S01]  /*58c0*/  IMAD.MOV.U32 R20, RZ, RZ, -0x1 ;  /* 0xffffffffff147424 */ /* 0x000fe200078e00ff */
[----:B------:R-:W-:Y:S01]  /*58d0*/  SHF.R.U32.HI R4, RZ, 0x1, R3 ;  /* 0x00000001ff047819 */ /* 0x000fe20000011603 */
[----:B------:R-:W-:Y:S01]  /*58e0*/  IMAD.MOV.U32 R8, RZ, RZ, -0x1 ;  /* 0xffffffffff087424 */ /* 0x000fe200078e00ff */
[----:B------:R-:W-:-:S02]  /*58f0*/  ISETP.LT.U32.AND P1, PT, R12, 0x2, P1 ;  /* 0x000000020c00780c */ /* 0x000fc40000f21070 */
[----:B------:R-:W-:Y:S01]  /*5900*/  IADD3.X R17, R17, UR37, RZ, P4, !PT ;  /* 0x0000002511117c10 */ /* 0x000fe2000a7fe4ff */
[----:B------:R-:W0:Y:S01]  /*5910*/  @P3 S2R R6, SR_CgaCtaId ;  /* 0x0000000000063919 */ /* 0x000e220000008800 */
[----:B------:R-:W-:Y:S02]  /*5920*/  @P3 MOV R5, 0x400 ;  /* 0x0000040000053802 */ /* 0x000fe40000000f00 */
[----:B------:R-:W-:Y:S02]  /*5930*/  ISETP.GE.U32.AND P4, PT, R16, UR4, PT ;  /* 0x0000000410007c0c */ /* 0x000fe4000bf86070 */
[----:B------:R-:W-:Y:S02]  /*5940*/  LOP3.LUT R4, R4, 0x1, RZ, 0xc0, !PT ;  /* 0x0000000104047812 */ /* 0x000fe400078ec0ff */
[----:B------:R-:W-:Y:S02]  /*5950*/  LOP3.LUT R3, R3, 0x1, RZ, 0xc0, !PT ;  /* 0x0000000103037812 */ /* 0x000fe400078ec0ff */
[----:B------:R-:W-:-:S02]  /*5960*/  PRMT R11, RZ, 0x7610, R11 ;  /* 0x00007610ff0b7816 */ /* 0x000fc4000000000b */
[----:B0-----:R-:W-:-:S04]  /*5970*/  @P3 LEA R5, R6, R5, 0x18 ;  /* 0x0000000506053211 */ /* 0x001fc800078ec0ff */
[----:B------:R0:W-:Y:S01]  /*5980*/  @P3 SYNCS.ARRIVE.TRANS64.A1T0 RZ, [R5+URZ+0x38], RZ ;  /* 0x000038ff05ff39a7 */ /* 0x0001e2000810003f */
[----:B------:R-:W-:-:S04]  /*5990*/  ISETP.NE.U32.AND P3, PT, R4, 0x1, PT ;  /* 0x000000010400780c */ /* 0x000fc80003f65070 */
[----:B------:R-:W-:Y:S02]  /*59a0*/  ISETP.GT.U32.AND P3, PT, R12, 0x1, !P3 ;  /* 0x000000010c00780c */ /* 0x000fe40005f64070 */
[----:B0-----:R-:W-:Y:S02]  /*59b0*/  SEL R5, RZ, 0x1, !P1 ;  /* 0x00000001ff057807 */ /* 0x001fe40004800000 */
[----:B------:R-:W-:Y:S02]  /*59c0*/  ISETP.GE.U32.AND.EX P1, PT, R17, UR5, PT, P4 ;  /* 0x0000000511007c0c */ /* 0x000fe4000bf26140 */
[----:B------:R-:W-:-:S04]  /*59d0*/  SEL R4, RZ, 0x1, !P3 ;  /* 0x00000001ff047807 */ /* 0x000fc80005800000 */
[----:B------:R-:W-:Y:S02]  /*59e0*/  LOP3.LUT R0, R4, R0, R5, 0x96, !PT ;  /* 0x0000000004007212 */ /* 0x000fe400078e9605 */
[----:B------:R-:W-:-:S05]  /*59f0*/  PRMT R4, RZ, 0x7610, R4 ;  /* 0x00007610ff047816 */ /* 0x000fca0000000004 */
[----:B------:R-:W-:Y:S05]  /*5a00*/  @P1 BRA `(.L_x_107) ;  /* 0x0000000400501947 */ /* 0x000fea0003800000 */
[----:B------:R-:W-:Y:S01]  /*5a10*/  ULDC.64 UR4, c[0x0][0x628] ;  /* 0x00018a0000047ab9 */ /* 0x000fe20000000a00 */
[----:B------:R-:W0:Y:S01]  /*5a20*/  S2R R14, SR_CTAID.X ;  /* 0x00000000000e7919 */ /* 0x000e220000002500 */
[----:B------:R-:W-:Y:S01]  /*5a30*/  ISETP.NE.U32.AND P1, PT, RZ, UR4, PT ;  /* 0x00000004ff007c0c */ /* 0x000fe2000bf25070 */
[----:B------:R-:W-:Y:S01]  /*5a40*/  ULDC UR7, c[0x0][0x630] ;  /* 0x00018c0000077ab9 */ /* 0x000fe20000000800 */
[----:B------:R-:W-:Y:S01]  /*5a50*/  IMAD.MOV.U32 R4, RZ, RZ, R16 ;  /* 0x000000ffff047224 */ /* 0x000fe200078e0010 */
[----:B------:R-:W1:Y:S01]  /*5a60*/  S2R R13, SR_CTAID.Y ;  /* 0x00000000000d7919 */ /* 0x000e620000002600 */
[----:B------:R-:W-:Y:S01]  /*5a70*/  ISETP.NE.AND.EX P1, PT, RZ, UR5, PT, P1 ;  /* 0x00000005ff007c0c */ /* 0x000fe2000bf25310 */
[----:B------:R-:W-:-:S12]  /*5a80*/  IMAD.MOV.U32 R5, RZ, RZ, R17 ;  /* 0x000000ffff057224 */ /* 0x000fd800078e0011 */
[----:B------:R-:W-:Y:S05]  /*5a90*/  @!P1 BRA `(.L_x_108) ;  /* 0x0000000000289947 */ /* 0x000fea0003800000 */
[----:B------:R-:W-:Y:S02]  /*5aa0*/  ULDC UR6, c[0x0][0x634] ;  /* 0x00018d0000067ab9 */ /* 0x000fe40000000800 */
[----:B------:R-:W-:-:S05]  /*5ab0*/  IADD3 R9, P1, R16, UR6, RZ ;  /* 0x0000000610097c10 */ /* 0x000fca000ff3e0ff */
[----:B------:R-:W-:-:S04]  /*5ac0*/  IMAD.X R15, RZ, RZ, R17, P1 ;  /* 0x000000ffff0f7224 */ /* 0x000fc800008e0611 */
[----:B------:R-:W-:-:S04]  /*5ad0*/  IMAD.WIDE.U32 R6, R15, UR4, RZ ;  /* 0x000000040f067c25 */ /* 0x000fc8000f8e00ff */
[----:B------:R-:W-:-:S04]  /*5ae0*/  IMAD.WIDE.U32 R6, P1, R9, UR5, R6 ;  /* 0x0000000509067c25 */ /* 0x000fc8000f820006 */
[----:B------:R-:W-:-:S04]  /*5af0*/  IMAD.WIDE.U32 R8, R9, UR4, RZ ;  /* 0x0000000409087c25 */ /* 0x000fc8000f8e00ff */
[----:B------:R-:W-:Y:S01]  /*5b00*/  IMAD.X R5, RZ, RZ, RZ, P1 ;  /* 0x000000ffff057224 */ /* 0x000fe200008e06ff */
[----:B------:R-:W-:Y:S01]  /*5b10*/  IADD3 RZ, P1, R9, R6, RZ ;  /* 0x0000000609ff7210 */ /* 0x000fe20007f3e0ff */
[----:B------:R-:W-:-:S04]  /*5b20*/  IMAD.MOV.U32 R4, RZ, RZ, R7 ;  /* 0x000000ffff047224 */ /* 0x000fc800078e0007 */
[----:B------:R-:W-:-:S08]  /*5b30*/  IMAD.WIDE.U32.X R4, R15, UR5, R4, P1 ;  /* 0x000000050f047c25 */ /* 0x000fd000088e0404 */
.L_x_108:
[--C-:B------:R-:W-:Y:S01]  /*5b40*/  SHF.R.U64 R8, R4, UR7, R5.reuse ;  /* 0x0000000704087c19 */ /* 0x100fe20008001205 */
[----:B------:R-:W-:Y:S01]  /*5b50*/  ULDC.64 UR4, c[0x0][0x620] ;  /* 0x0001880000047ab9 */ /* 0x000fe20000000a00 */
[----:B------:R-:W-:Y:S01]  /*5b60*/  SHF.R.U32.HI R4, RZ, UR7, R5 ;  /* 0x00000007ff047c19 */ /* 0x000fe20008011605 */
[----:B------:R-:W2:Y:S01]  /*5b70*/  LDC R25, c[0x0][0x144] ;  /* 0x00005100ff197b82 */ /* 0x000ea20000000800 */
[----:B------:R-:W-:Y:S01]  /*5b80*/  IADD3 R7, P1, RZ, -R8, RZ ;  /* 0x80000008ff077210 */ /* 0x000fe20007f3e0ff */
[----:B------:R-:W-:Y:S01]  /*5b90*/  ULDC.64 UR8, c[0x0][0x640] ;  /* 0x0001900000087ab9 */ /* 0x000fe20000000a00 */
[----:B0-----:R-:W-:Y:S01]  /*5ba0*/  I2FP.F32.U32 R9, R14 ;  /* 0x0000000e00097245 */ /* 0x001fe20000201000 */
[----:B------:R-:W-:Y:S02]  /*5bb0*/  ULDC UR6, c[0x0][0x608] ;  /* 0x0001820000067ab9 */ /* 0x000fe40000000800 */
[----:B------:R-:W-:Y:S01]  /*5bc0*/  IMAD.X R4, RZ, RZ, ~R4, P1 ;  /* 0x000000ffff047224 */ /* 0x000fe200008e0e04 */
[----:B------:R-:W-:Y:S01]  /*5bd0*/  ISETP.NE.U32.AND P1, PT, RZ, UR8, PT ;  /* 0x00000008ff007c0c */ /* 0x000fe2000bf25070 */
[----:B------:R-:W0:Y:S02]  /*5be0*/  LDC R20, c[0x0][0x148] ;  /* 0x00005200ff147b82 */ /* 0x000e240000000800 */
[----:B------:R-:W-:Y:S01]  /*5bf0*/  IMAD R6, R4, UR4, RZ ;  /* 0x0000000404067c24 */ /* 0x000fe2000f8e02ff */
[----:B------:R-:W-:Y:S01]  /*5c00*/  ISETP.NE.AND.EX P1, PT, RZ, UR9, PT, P1 ;  /* 0x00000009ff007c0c */ /* 0x000fe2000bf25310 */
[----:B------:R-:W-:Y:S01]  /*5c10*/  IMAD.WIDE.U32 R4, R7, UR4, R16 ;  /* 0x0000000407047c25 */ /* 0x000fe2000f8e0010 */
[----:B------:R-:W-:-:S03]  /*5c20*/  ULDC UR4, c[0x0][0x150] ;  /* 0x0000540000047ab9 */ /* 0x000fc60000000800 */
[----:B------:R-:W-:Y:S02]  /*5c30*/  IMAD R7, R7, UR5, R6 ;  /* 0x0000000507077c24 */ /* 0x000fe4000f8e0206 */
[----:B------:R-:W-:Y:S01]  /*5c40*/  FMUL R6, R9, UR4 ;  /* 0x0000000409067c20 */ /* 0x000fe20008400000 */
[----:B------:R-:W-:Y:S01]  /*5c50*/  ULDC UR4, c[0x0][0x618] ;  /* 0x0001860000047ab9 */ /* 0x000fe20000000800 */
[----:B------:R-:W-:Y:S01]  /*5c60*/  ULDC UR5, c[0x0][0x154] ;  /* 0x0000550000057ab9 */ /* 0x000fe20000000800 */
[----:B------:R-:W-:-:S03]  /*5c70*/  IMAD.IADD R5, R5, 0x1, R7 ;  /* 0x0000000105057824 */ /* 0x000fc600078e0207 */
[----:B------:R-:W3:Y:S02]  /*5c80*/  F2I.U32.TRUNC.NTZ R6, R6 ;  /* 0x0000000600067305 */ /* 0x000ee4000020f000 */
[----:B------:R-:W-:Y:S02]  /*5c90*/  SHF.R.U64 R9, R4, UR4, R5 ;  /* 0x0000000404097c19 */ /* 0x000fe40008001205 */
[----:B-1----:R-:W-:-:S05]  /*5ca0*/  I2FP.F32.U32 R4, R13 ;  /* 0x0000000d00047245 */ /* 0x002fca0000201000 */
[----:B------:R-:W-:Y:S01]  /*5cb0*/  FMUL R22, R4, UR5 ;  /* 0x0000000504167c20 */ /* 0x000fe20008400000 */
[----:B------:R-:W-:Y:S01]  /*5cc0*/  SHF.R.U32.HI R4, RZ, UR4, R5 ;  /* 0x00000004ff047c19 */ /* 0x000fe20008011605 */
[----:B------:R-:W-:-:S03]  /*5cd0*/  ULDC UR4, c[0x0][0x658] ;  /* 0x0001960000047ab9 */ /* 0x000fc60000000800 */
[--C-:B------:R-:W-:Y:S01]  /*5ce0*/  SHF.R.U64 R21, R9, UR6, R4.reuse ;  /* 0x0000000609157c19 */ /* 0x100fe20008001204 */
[----:B------:R-:W1:Y:S01]  /*5cf0*/  F2I.U32.TRUNC.NTZ R22, R22 ;  /* 0x0000001600167305 */ /* 0x000e62000020f000 */
[----:B------:R-:W-:Y:S01]  /*5d00*/  SHF.R.U32.HI R4, RZ, UR6, R4 ;  /* 0x00000006ff047c19 */ /* 0x000fe20008011604 */
[----:B---3--:R-:W-:-:S03]  /*5d10*/  IMAD.MOV R6, RZ, RZ, -R6 ;  /* 0x000000ffff067224 */ /* 0x008fc600078e0a06 */
[----:B------:R-:W-:Y:S01]  /*5d20*/  SHF.R.U64 R15, R21, UR4, R4 ;  /* 0x00000004150f7c19 */ /* 0x000fe20008001204 */
[----:B--2---:R-:W-:Y:S01]  /*5d30*/  IMAD R14, R25, R6, R14 ;  /* 0x00000006190e7224 */ /* 0x004fe200078e020e */
[----:B------:R-:W-:-:S03]  /*5d40*/  SHF.R.U32.HI R23, RZ, UR4, R4 ;  /* 0x00000004ff177c19 */ /* 0x000fc60008011604 */
[----:B------:R-:W-:Y:S02]  /*5d50*/  IMAD.MOV.U32 R4, RZ, RZ, R15 ;  /* 0x000000ffff047224 */ /* 0x000fe400078e000f */
[----:B------:R-:W-:Y:S01]  /*5d60*/  IMAD.MOV.U32 R5, RZ, RZ, R23 ;  /* 0x000000ffff057224 */ /* 0x000fe200078e0017 */
[----:B-1----:R-:W-:Y:S06]  /*5d70*/  @!P1 BRA `(.L_x_109) ;  /* 0x0000000000289947 */ /* 0x002fec0003800000 */
[----:B------:R-:W-:Y:S02]  /*5d80*/  ULDC UR4, c[0x0][0x64c] ;  /* 0x0001930000047ab9 */ /* 0x000fe40000000800 */
[----:B------:R-:W-:-:S05]  /*5d90*/  IADD3 R5, P1, R15, UR4, RZ ;  /* 0x000000040f057c10 */ /* 0x000fca000ff3e0ff */
[----:B------:R-:W-:-:S04]  /*5da0*/  IMAD.X R23, RZ, RZ, R23, P1 ;  /* 0x000000ffff177224 */ /* 0x000fc800008e0617 */
[----:B------:R-:W-:-:S04]  /*5db0*/  IMAD.WIDE.U32 R6, R23, UR8, RZ ;  /* 0x0000000817067c25 */ /* 0x000fc8000f8e00ff */
[----:B------:R-:W-:-:S04]  /*5dc0*/  IMAD.WIDE.U32 R6, P1, R5, UR9, R6 ;  /* 0x0000000905067c25 */ /* 0x000fc8000f820006 */
[----:B------:R-:W-:-:S04]  /*5dd0*/  IMAD.WIDE.U32 R4, R5, UR8, RZ ;  /* 0x0000000805047c25 */ /* 0x000fc8000f8e00ff */
[----:B------:R-:W-:Y:S01]  /*5de0*/  IMAD.MOV.U32 R4, RZ, RZ, R7 ;  /* 0x000000ffff047224 */ /* 0x000fe200078e0007 */
[----:B------:R-:W-:Y:S01]  /*5df0*/  IADD3 RZ, P3, R5, R6, RZ ;  /* 0x0000000605ff7210 */ /* 0x000fe20007f7e0ff */
[----:B------:R-:W-:-:S04]  /*5e00*/  IMAD.X R5, RZ, RZ, RZ, P1 ;  /* 0x000000ffff057224 */ /* 0x000fc800008e06ff */
[----:B------:R-:W-:-:S08]  /*5e10*/  IMAD.WIDE.U32.X R4, R23, UR9, R4, P3 ;  /* 0x0000000917047c25 */ /* 0x000fd000098e0404 */
.L_x_109:
[----:B------:R-:W-:Y:S01]  /*5e20*/  ISETP.NE.AND P1, PT, R2, 0x1, PT ;  /* 0x000000010200780c */ /* 0x000fe20003f25270 */
[----:B------:R-:W-:Y:S01]  /*5e30*/  ULDC UR4, c[0x0][0x648] ;  /* 0x0001920000047ab9 */ /* 0x000fe20000000800 */
[----:B------:R-:W-:Y:S01]  /*5e40*/  LOP3.LUT R21, R21, UR29, RZ, 0xc0, !PT ;  /* 0x0000001d15157c12 */ /* 0x000fe2000f8ec0ff */
[----:B------:R-:W-:Y:S01]  /*5e50*/  IMAD.MOV R22, RZ, RZ, -R22 ;  /* 0x000000ffff167224 */ /* 0x000fe200078e0a16 */
[----:B------:R-:W-:Y:S01]  /*5e60*/  SHF.R.U64 R4, R4, UR4, R5 ;  /* 0x0000000404047c19 */ /* 0x000fe20008001205 */
[----:B------:R-:W-:Y:S01]  /*5e70*/  ULDC UR4, c[0x0][0x638] ;  /* 0x00018e0000047ab9 */ /* 0x000fe20000000800 */
[----:B------:R-:W-:Y:S01]  /*5e80*/  ULDC UR5, c[0x0][0x610] ;  /* 0x0001840000057ab9 */ /* 0x000fe20000000800 */
[----:B------:R-:W-:Y:S02]  /*5e90*/  IMAD.MOV.U32 R5, RZ, RZ, 0x1 ;  /* 0x00000001ff057424 */ /* 0x000fe400078e00ff */
[----:B------:R-:W-:Y:S02]  /*5ea0*/  IMAD.MOV R6, RZ, RZ, -R4 ;  /* 0x000000ffff067224 */ /* 0x000fe400078e0a04 */
[----:B------:R-:W-:Y:S01]  /*5eb0*/  IMAD R21, R4, UR21, R21 ;  /* 0x0000001504157c24 */ /* 0x000fe2000f8e0215 */
[----:B------:R-:W-:Y:S01]  /*5ec0*/  LOP3.LUT R4, R9, UR13, RZ, 0xc0, !PT ;  /* 0x0000000d09047c12 */ /* 0x000fe2000f8ec0ff */
[----:B0-----:R-:W-:-:S02]  /*5ed0*/  @P1 IMAD R14, R20, R22, R13 ;  /* 0x00000016140e1224 */ /* 0x001fc400078e020d */
[----:B------:R-:W-:Y:S01]  /*5ee0*/  IMAD R15, R6, UR4, R15 ;  /* 0x00000004060f7c24 */ /* 0x000fe2000f8e020f */
[----:B------:R-:W-:Y:S01]  /*5ef0*/  ULDC UR4, c[0x0][0x600] ;  /* 0x0001800000047ab9 */ /* 0x000fe20000000800 */
[----:B------:R-:W-:Y:S02]  /*5f00*/  IMAD R14, R21, UR5, R14 ;  /* 0x00000005150e7c24 */ /* 0x000fe4000f8e020e */
[--C-:B------:R-:W-:Y:S01]  /*5f10*/  IMAD R15, R15, UR4, R4.reuse ;  /* 0x000000040f0f7c24 */ /* 0x100fe2000f8e0204 */
[----:B------:R-:W-:-:S04]  /*5f20*/  PRMT R4, R5, 0x7610, R4 ;  /* 0x0000761005047816 */ /* 0x000fc80000000004 */
[----:B------:R-:W-:Y:S02]  /*5f30*/  SEL R20, R15, R14, !P1 ;  /* 0x0000000e0f147207 */ /* 0x000fe40004800000 */
[----:B------:R-:W-:-:S07]  /*5f40*/  SEL R13, R14, R15, !P1 ;  /* 0x0000000f0e0d7207 */ /* 0x000fce0004800000 */
.L_x_107:
[----:B------:R-:W-:Y:S05]  /*5f50*/  BSYNC B1 ;  /* 0x0000000000017941 */ /* 0x000fea0003800000 */
.L_x_106:
[----:B------:R-:W-:-:S13]  /*5f60*/  LOP3.LUT P1, RZ, R4, 0xff, RZ, 0xc0, !PT ;  /* 0x000000ff04ff7812 */ /* 0x000fda000782c0ff */
[----:B------:R-:W-:Y:S05]  /*5f70*/  @P1 BRA `(.L_x_110) ;  /* 0xfffffff000b81947 */ /* 0x000fea000383ffff */
[----:B------:R-:W-:Y:S05]  /*5f80*/  BSYNC B0 ;  /* 0x0000000000007941 */ /* 0x000fea0003800000 */
.L_x_98:
[----:B------:R-:W-:-:S03]  /*5f90*/  UMOV UR4, 0xffffffff ;  /* 0xffffffff00047882 */ /* 0x000fc60000000000 */
[----:B------:R-:W-:Y:S05]  /*5fa0*/  BRA.DIV UR4, `(.L_x_111) ;  /* 0x0000000204d07947 */ /* 0x000fea000b800000 */
[----:B------:R-:W-:-:S13]  /*5fb0*/  ELECT P6, URZ, PT ;  /* 0x00000000003f782f */ /* 0x000fda00038c0000 */
.L_x_123:
[----:B------:R-:W-:Y:S04]  /*5fc0*/  BSSY B0, `(.L_x_112) ;  /* 0x0000019000007945 */ /* 0x000fe80003800000 */
[----:B------:R-:W-:Y:S05]  /*5fd0*/  @!P6 BRA `(.L_x_113) ;  /* 0x00000000005ce947 */ /* 0x000fea0003800000 */
[----:B------:R-:W-:-:S04]  /*5fe0*/  LOP3.LUT R18, R18, 0x2, RZ, 0xfc, !PT ;  /* 0x0000000212127812 */ /* 0x000fc800078efcff */
[----:B------:R-:W-:-:S13]  /*5ff0*/  ISETP.NE.AND P0, PT, R18, 0x3, PT ;  /* 0x000000031200780c */ /* 0x000fda0003f05270 */
[----:B------:R-:W-:Y:S05]  /*6000*/  @!P0 BRA `(.L_x_114) ;  /* 0x0000000000048947 */ /* 0x000fea0003800000 */
[----:B------:R-:W-:Y:S01]  /*6010*/  BPT.TRAP 0x1 ;  /* 0x000000040000795c */ /* 0x000fe20000300000 */
.L_x_114:
[----:B------:R-:W0:Y:S01]  /*6020*/  S2R R5, SR_CgaCtaId ;  /* 0x0000000000057919 */ /* 0x000e220000008800 */
[----:B------:R-:W-:Y:S02]  /*6030*/  MOV R2, 0x400 ;  /* 0x0000040000027802 */ /* 0x000fe40000000f00 */
[----:B------:R-:W-:Y:S02]  /*6040*/  SHF.L.U32 R4, R0, 0x1f, RZ ;  /* 0x0000001f00047819 */ /* 0x000fe400000006ff */
[----:B0-----:R-:W-:-:S05]  /*6050*/  LEA R2, R5, R2, 0x18 ;  /* 0x0000000205027211 */ /* 0x001fca00078ec0ff */
[----:B------:R-:W-:-:S04]  /*6060*/  VIADD R2, R2, 0x10 ;  /* 0x0000001002027836 */ /* 0x000fc80000000000 */
[C---:B------:R-:W-:Y:S02]  /*6070*/  IMAD R7, R3.reuse, 0x8, R2 ;  /* 0x0000000803077824 */ /* 0x040fe400078e0202 */
[----:B------:R-:W-:Y:S02]  /*6080*/  VIADD R3, R3, 0x1 ;  /* 0x0000000103037836 */ /* 0x000fe40000000000 */
[----:B------:R-:W0:Y:S03]  /*6090*/  SYNCS.PHASECHK.TRANS64.TRYWAIT P0, [R7+URZ], R4 ;  /* 0x00000004070075a7 */ /* 0x000e26000800017f */
[----:B------:R-:W-:-:S04]  /*60a0*/  ISETP.NE.AND P1, PT, R3, 0x2, PT ;  /* 0x000000020300780c */ /* 0x000fc80003f25270 */
[----:B------:R-:W-:Y:S02]  /*60b0*/  SEL R5, RZ, 0x1, P1 ;  /* 0x00000001ff057807 */ /* 0x000fe40000800000 */
[----:B------:R-:W-:Y:S02]  /*60c0*/  SEL R3, R3, RZ, P1 ;  /* 0x000000ff03037207 */ /* 0x000fe40000800000 */
[----:B------:R-:W-:Y:S01]  /*60d0*/  LOP3.LUT R0, R0, R5, RZ, 0x3c, !PT ;  /* 0x0000000500007212 */ /* 0x000fe200078e3cff */
[----:B0-----:R-:W-:Y:S06]  /*60e0*/  @!P0 BRA `(.L_x_115) ;  /* 0x0000000000a08947 */ /* 0x001fec0003800000 */
.L_x_124:
[----:B------:R-:W-:Y:S01]  /*60f0*/  IMAD R3, R3, 0x8, R2 ;  /* 0x0000000803037824 */ /* 0x000fe200078e0202 */
[----:B------:R-:W-:-:S07]  /*6100*/  SHF.L.U32 R0, R0, 0x1f, RZ ;  /* 0x0000001f00007819 */ /* 0x000fce00000006ff */
.L_x_116:
[----:B-1----:R1:W2:Y:S02]  /*6110*/  SYNCS.PHASECHK.TRANS64.TRYWAIT P0, [R3+URZ], R0 ;  /* 0x00000000030075a7 */ /* 0x0022a4000800017f */
[----:B--2---:R-:W-:Y:S05]  /*6120*/  @!P0 NANOSLEEP.SYNCS 0x989680 ;  /* 0x009896800000895d */ /* 0x004fea0003900000 */
[----:B------:R-:W2:Y:S02]  /*6130*/  @!P0 SYNCS.PHASECHK.TRANS64 P0, [R3+URZ], R0 ;  /* 0x00000000030085a7 */ /* 0x000ea4000800007f */
[----:B--2---:R-:W-:Y:S05]  /*6140*/  @!P0 BRA `(.L_x_116) ;  /* 0xfffffffc00f08947 */ /* 0x004fea000383ffff */
.L_x_113:
[----:B------:R-:W-:Y:S05]  /*6150*/  BSYNC B0 ;  /* 0x0000000000007941 */ /* 0x000fea0003800000 */
.L_x_112:
[----:B------:R-:W-:Y:S05]  /*6160*/  EXIT ;  /* 0x000000000000794d */ /* 0x000fea0003800000 */
.L_x_17:
[----:B-1----:R1:W2:Y:S02]  /*6170*/  SYNCS.PHASECHK.TRANS64.TRYWAIT P1, [R3+URZ], R0 ;  /* 0x00000000030075a7 */ /* 0x0022a4000802017f */
[----:B--2---:R-:W-:Y:S05]  /*6180*/  @!P1 NANOSLEEP.SYNCS 0x989680 ;  /* 0x009896800000995d */ /* 0x004fea0003900000 */
[----:B------:R-:W2:Y:S02]  /*6190*/  @!P1 SYNCS.PHASECHK.TRANS64 P1, [R3+URZ], R0 ;  /* 0x00000000030095a7 */ /* 0x000ea4000802007f */
[----:B--2---:R-:W-:Y:S05]  /*61a0*/  @!P1 BRA `(.L_x_17) ;  /* 0xfffffffc00f09947 */ /* 0x004fea000383ffff */
[----:B------:R-:W-:Y:S05]  /*61b0*/  BRA `(.L_x_16) ;  /* 0xffffffb000ac7947 */ /* 0x000fea000383ffff */
.L_x_22:
[----:B-1----:R-:W-:-:S04]  /*61c0*/  IMAD.U32 R4, RZ, RZ, UR4 ;  /* 0x00000004ff047e24 */ /* 0x002fc8000f8e00ff */
[----:B------:R1:W2:Y:S03]  /*61d0*/  SYNCS.PHASECHK.TRANS64.TRYWAIT P1, [R4+URZ], R3 ;  /* 0x00000003040075a7 */ /* 0x0002a6000802017f */
[----:B--2---:R-:W-:Y:S05]  /*61e0*/  @!P1 NANOSLEEP.SYNCS 0x989680 ;  /* 0x009896800000995d */ /* 0x004fea0003900000 */
[----:B------:R-:W2:Y:S02]  /*61f0*/  @!P1 SYNCS.PHASECHK.TRANS64 P1, [R4+URZ], R3 ;  /* 0x00000003040095a7 */ /* 0x000ea4000802007f */
[----:B--2---:R-:W-:Y:S05]  /*6200*/  @!P1 BRA `(.L_x_22) ;  /* 0xfffffffc00ec9947 */ /* 0x004fea000383ffff */
[----:B------:R-:W-:Y:S05]  /*6210*/  BRA `(.L_x_21) ;  /* 0xffffffb800d07947 */ /* 0x000fea000383ffff */
.L_x_99:
[----:B------:R-:W-:Y:S01]  /*6220*/  BSSY B1, `(.L_x_117) ;  /* 0x0000006000017945 */ /* 0x000fe20003800000 */
[----:B------:R-:W-:-:S07]  /*6230*/  IMAD.MOV.U32 R15, RZ, RZ, -0x1 ;  /* 0xffffffffff0f7424 */ /* 0x000fce00078e00ff */
[----:B------:R-:W-:Y:S05]  /*6240*/  WARPSYNC.COLLECTIVE R15, `(.L_x_118) ;  /* 0x000000000f0c7348 */ /* 0x000fea0003c00000 */
[----:B------:R-:W-:Y:S02]  /*6250*/  ELECT P6, UR62, PT ;  /* 0x00000000003e782f */ /* 0x000fe400038c0000 */
[----:B------:R-:W-:Y:S01]  /*6260*/  MOV R14, UR62 ;  /* 0x0000003e000e7c02 */ /* 0x000fe20008000f00 */
[----:B------:R-:W-:Y:S10]  /*6270*/  ENDCOLLECTIVE ;  /* 0x000000000000791b */ /* 0x000ff40003800000 */
.L_x_118:
[----:B------:R-:W-:Y:S05]  /*6280*/  BSYNC B1 ;  /* 0x0000000000017941 */ /* 0x000fea0003800000 */
.L_x_117:
[----:B------:R-:W-:Y:S05]  /*6290*/  BRA `(.L_x_119) ;  /* 0xffffffec00fc7947 */ /* 0x000fea000383ffff */
.L_x_102:
[----:B0-----:R0:W1:Y:S02]  /*62a0*/  SYNCS.PHASECHK.TRANS64.TRYWAIT P1, [R14+URZ+0x10], R7 ;  /* 0x000010070e0075a7 */ /* 0x001064000802017f */
[----:B-1----:R-:W-:Y:S05]  /*62b0*/  @!P1 NANOSLEEP.SYNCS 0x989680 ;  /* 0x009896800000995d */ /* 0x002fea0003900000 */
[----:B------:R-:W1:Y:S02]  /*62c0*/  @!P1 SYNCS.PHASECHK.TRANS64 P1, [R14+URZ+0x10], R7 ;  /* 0x000010070e0095a7 */ /* 0x000e64000802007f */
[----:B-1----:R-:W-:Y:S05]  /*62d0*/  @!P1 BRA `(.L_x_102) ;  /* 0xfffffffc00f09947 */ /* 0x002fea000383ffff */
[----:B------:R-:W-:Y:S05]  /*62e0*/  BRA `(.L_x_120) ;  /* 0xfffffff000307947 */ /* 0x000fea000383ffff */
.L_x_111:
[----:B------:R-:W-:Y:S01]  /*62f0*/  BSSY B0, `(.L_x_121) ;  /* 0x0000006000007945 */ /* 0x000fe20003800000 */
[----:B------:R-:W-:-:S07]  /*6300*/  IMAD.MOV.U32 R15, RZ, RZ, -0x1 ;  /* 0xffffffffff0f7424 */ /* 0x000fce00078e00ff */
[----:B------:R-:W-:Y:S05]  /*6310*/  WARPSYNC.COLLECTIVE R15, `(.L_x_122) ;  /* 0x000000000f0c7348 */ /* 0x000fea0003c00000 */
[----:B------:R-:W-:Y:S02]  /*6320*/  ELECT P6, UR62, PT ;  /* 0x00000000003e782f */ /* 0x000fe400038c0000 */
[----:B------:R-:W-:Y:S01]  /*6330*/  MOV R14, UR62 ;  /* 0x0000003e000e7c02 */ /* 0x000fe20008000f00 */
[----:B------:R-:W-:Y:S10]  /*6340*/  ENDCOLLECTIVE ;  /* 0x000000000000791b */ /* 0x000ff40003800000 */
.L_x_122:
[----:B------:R-:W-:Y:S05]  /*6350*/  BSYNC B0 ;  /* 0x0000000000007941 */ /* 0x000fea0003800000 */
.L_x_121:
[----:B------:R-:W-:Y:S05]  /*6360*/  BRA `(.L_x_123) ;  /* 0xfffffffc00147947 */ /* 0x000fea000383ffff */
.L_x_115:
[----:B0-----:R0:W1:Y:S02]  /*6370*/  SYNCS.PHASECHK.TRANS64.TRYWAIT P0, [R7+URZ], R4 ;  /* 0x00000004070075a7 */ /* 0x001064000800017f */
[----:B-1----:R-:W-:Y:S05]  /*6380*/  @!P0 NANOSLEEP.SYNCS 0x989680 ;  /* 0x009896800000895d */ /* 0x002fea0003900000 */
[----:B------:R-:W1:Y:S02]  /*6390*/  @!P0 SYNCS.PHASECHK.TRANS64 P0, [R7+URZ], R4 ;  /* 0x00000004070085a7 */ /* 0x000e64000800007f */
[----:B-1----:R-:W-:Y:S05]  /*63a0*/  @!P0 BRA `(.L_x_115) ;  /* 0xfffffffc00f08947 */ /* 0x002fea000383ffff */
[----:B------:R-:W-:Y:S05]  /*63b0*/  BRA `(.L_x_124) ;  /* 0xfffffffc004c7947 */ /* 0x000fea000383ffff */
.L_x_125:
[----:B------:R-:W-:-:S00]  /*63c0*/  BRA `(.L_x_125) ;  /* 0xfffffffc00fc7947 */ /* 0x000fc0000383ffff */
[----:B------:R-:W-:-:S00]  /*63d0*/  NOP ;  /* 0x0000000000007918 */ /* 0x000fc00000000000 */
        /* <DEDUP_REMOVED lines=10> */
.L_x_126:


//--------------------- .nv.global.init           --------------------------
	.section	.nv.global.init,"aw",@progbits
.nv.global.init:
	.type		$str$22,@object
	.size		$str$22,($str$23 - $str$22)
$str$22:
        /*0000*/ 	.byte	0x6b, 0x5f, 0x74, 0x69, 0x6c, 0x65, 0x5f, 0x63, 0x6f, 0x75, 0x6e, 0x74, 0x20, 0x3e, 0x3d, 0x20
        /*0010*/ 	.byte	0x31, 0x00
	.type		$str$23,@object
	.size		$str$23,(__unnamed_1 - $str$23)
$str$23:
        /*0012*/ 	.byte	0x2f, 0x74, 0x6d, 0x70, 0x2f, 0x63, 0x75, 0x74, 0x6c, 0x61, 0x73, 0x73, 0x5f, 0x73, 0x77, 0x65
        /*0022*/ 	.byte	0x65, 0x70, 0x5f, 0x73, 0x72, 0x63, 0x2f, 0x69, 0x6e, 0x63, 0x6c, 0x75, 0x64, 0x65, 0x2f, 0x63
        /*0032*/ 	.byte	0x75, 0x74, 0x6c, 0x61, 0x73, 0x73, 0x2f, 0x67, 0x65, 0x6d, 0x6d, 0x2f, 0x63, 0x6f, 0x6c, 0x6c
        /*0042*/ 	.byte	0x65, 0x63, 0x74, 0x69, 0x76, 0x65, 0x2f, 0x73, 0x6d, 0x39, 0x30, 0x5f, 0x6d, 0x6d, 0x61, 0x5f
        /*0052*/ 	.byte	0x74, 0x6d, 0x61, 0x5f, 0x67, 0x6d, 0x6d, 0x61, 0x5f, 0x73, 0x73, 0x5f, 0x77, 0x61, 0x72, 0x70
        /*0062*/ 	.byte	0x73, 0x70, 0x65, 0x63, 0x69, 0x61, 0x6c, 0x69, 0x7a, 0x65, 0x64, 0x2e, 0x68, 0x70, 0x70, 0x00
	.type		__unnamed_1,@object
	.size		__unnamed_1,(.L_0 - __unnamed_1)
__unnamed_1:
        /*0072*/ 	.byte	0x76, 0x6f, 0x69, 0x64, 0x20, 0x63, 0x75, 0x74, 0x6c, 0x61, 0x73, 0x73, 0x3a, 0x3a, 0x67, 0x65
        /* <DEDUP_REMOVED lines=175> */
        /*0b72*/ 	.byte	0x00
.L_0:


//--------------------- .nv.shared._ZN7cutlass13device_kernelINS_4gemm6kernel13GemmUniversalIN4cute5tupleIJiiiiEEENS1_10collective13CollectiveMmaINS1_34MainloopSm90TmaGmmaWarpSpecializedILi2ENS5_IJNS4_1CILi1EEESB_SB_EEENS1_35KernelTmaWarpSpecializedCooperativeEEENS5_IJNSA_ILi128EEENSA_ILi64EEESF_EEEfNS5_IJlSB_lEEEfSI_NS4_8TiledMMAINS4_8MMA_AtomIJNS4_4SM904GMMA29MMA_64x64x8_F32TF32TF32_SS_TNILNSM_7ScaleInE1ELSO_1EEEEEENS4_6LayoutINS5_IJNSA_ILi2EEESB_SB_EEENS5_IJSB_NSA_ILi0EEESU_EEEEENS5_IJNS4_10UnderscoreESX_SX_EEEEENS4_13SM90_TMA_LOADENS4_14ComposedLayoutINS4_7SwizzleILi3ELi4ELi3EEENS4_18smem_ptr_flag_bitsILi32EEENSR_INS5_IJNSA_ILi8EEENSA_ILi32EEEEEENS5_IJS17_SB_EEEEEEEvNS4_8identityES10_S1B_vS1C_EENS_8epilogue10collective6detail29Sm90TmaWarpSpecializedAdapterINS1F_15DefaultEpilogueIfSI_SI_NS1E_6thread17LinearCombinationIfLi1EffLNS1J_9ScaleType4KindE0ELNS_15FloatRoundStyleE2EfEENS1_15EpilogueDefaultEEEEEvvEEEEvNT_6ParamsE --------------------------
	.section	.nv.shared._ZN7cutlass13device_kernelINS_4gemm6kernel13GemmUniversalIN4cute5tupleIJiiiiEEENS1_10collective13CollectiveMmaINS1_34MainloopSm90TmaGmmaWarpSpecializedILi2ENS5_IJNS4_1CILi1EEESB_SB_EEENS1_35KernelTmaWarpSpecializedCooperativeEEENS5_IJNSA_ILi128EEENSA_ILi64EEESF_EEEfNS5_IJlSB_lEEEfSI_NS4_8TiledMMAINS4_8MMA_AtomIJNS4_4SM904GMMA29MMA_64x64x8_F32TF32TF32_SS_TNILNSM_7ScaleInE1ELSO_1EEEEEENS4_6LayoutINS5_IJNSA_ILi2EEESB_SB_EEENS5_IJSB_NSA_ILi0EEESU_EEEEENS5_IJNS4_10UnderscoreESX_SX_EEEEENS4_13SM90_TMA_LOADENS4_14ComposedLayoutINS4_7SwizzleILi3ELi4ELi3EEENS4_18smem_ptr_flag_bitsILi32EEENSR_INS5_IJNSA_ILi8EEENSA_ILi32EEEEEENS5_IJS17_SB_EEEEEEEvNS4_8identityES10_S1B_vS1C_EENS_8epilogue10collective6detail29Sm90TmaWarpSpecializedAdapterINS1F_15DefaultEpilogueIfSI_SI_NS1E_6thread17LinearCombinationIfLi1EffLNS1J_9ScaleType4KindE0ELNS_15FloatRoundStyleE2EfEENS1_15EpilogueDefaultEEEEEvvEEEEvNT_6ParamsE,"aw",@nobits
	.sectionflags	@""
	.align	16
	.zero		1024


//--------------------- .nv.shared.reserved.0     --------------------------
	.section	.nv.shared.reserved.0,"aw",@nobits
	.weak		__nv_reservedSMEM_offset_0_alias
	.size		__nv_reservedSMEM_offset_0_alias, 0, 0
	.other		__nv_reservedSMEM_offset_0_alias,@"STO_CUDA_RESERVED_SHARED STV_DEFAULT"
__nv_reservedSMEM_offset_0_alias:
	.zero		0


//--------------------- .nv.global                --------------------------
	.section	.nv.global,"aw",@nobits
.nv.global:
	.type		_ZN40_INTERNAL_7404a756_4_k_cu_9f05d275_236924cute1_E,@object
	.size		_ZN40_INTERNAL_7404a756_4_k_cu_9f05d275_236924cute1_E,(_ZN40_INTERNAL_7404a756_4_k_cu_9f05d275_236924cuda3std3__45__cpo6cbeginE - _ZN40_INTERNAL_7404a756_4_k_cu_9f05d275_236924cute1_E)
_ZN40_INTERNAL_7404a756_4_k_cu_9f05d275_236924cute1_E:
	.zero		1
	.type		_ZN40_INTERNAL_7404a756_4_k_cu_9f05d275_236924cuda3std3__45__cpo6cbeginE,@object
	.size		_ZN40_INTERNAL_7404a756_4_k_cu_9f05d275_236924cuda3std3__45__cpo6cbeginE,(_ZN40_INTERNAL_7404a756_4_k_cu_9f05d275_236924cuda3std3__48in_placeE - _ZN40_INTERNAL_7404a756_4_k_cu_9f05d275_236924cuda3std3__45__cpo6cbeginE)
_ZN40_INTERNAL_7404a756_4_k_cu_9f05d275_236924cuda3std3__45__cpo6cbeginE:
	.zero		1
	.type		_ZN40_INTERNAL_7404a756_4_k_cu_9f05d275_236924cuda3std3__48in_placeE,@object
	.size		_ZN40_INTERNAL_7404a756_4_k_cu_9f05d275_236924cuda3std3__48in_placeE,(_ZN40_INTERNAL_7404a756_4_k_cu_9f05d275_236924cuda3std6ranges3__45__cpo9iter_moveE - _ZN40_INTERNAL_7404a756_4_k_cu_9f05d275_236924cuda3std3__48in_placeE)
_ZN40_INTERNAL_7404a756_4_k_cu_9f05d275_236924cuda3std3__48in_placeE:
	.zero		1
	.type		_ZN40_INTERNAL_7404a756_4_k_cu_9f05d275_236924cuda3std6ranges3__45__cpo9iter_moveE,@object
	.size		_ZN40_INTERNAL_7404a756_4_k_cu_9f05d275_236924cuda3std6ranges3__45__cpo9iter_moveE,(_ZN40_INTERNAL_7404a756_4_k_cu_9f05d275_236924cuda3std3__45__cpo5beginE - _ZN40_INTERNAL_7404a756_4_k_cu_9f05d275_236924cuda3std6ranges3__45__cpo9iter_moveE)
_ZN40_INTERNAL_7404a756_4_k_cu_9f05d275_236924cuda3std6ranges3__45__cpo9iter_moveE:
	.zero		1
	.type		_ZN40_INTERNAL_7404a756_4_k_cu_9f05d275_236924cuda3std3__45__cpo5beginE,@object
	.size		_ZN40_INTERNAL_7404a756_4_k_cu_9f05d275_236924cuda3std3__45__cpo5beginE,(_ZN40_INTERNAL_7404a756_4_k_cu_9f05d275_236924cuda3std3__442_GLOBAL__N__7404a756_4_k_cu_9f05d275_236926ignoreE - _ZN40_INTERNAL_7404a756_4_k_cu_9f05d275_236924cuda3std3__45__cpo5beginE)
_ZN40_INTERNAL_7404a756_4_k_cu_9f05d275_236924cuda3std3__45__cpo5beginE:
	.zero		1
	.type		_ZN40_INTERNAL_7404a756_4_k_cu_9f05d275_236924cuda3std3__442_GLOBAL__N__7404a756_4_k_cu_9f05d275_236926ignoreE,@object
	.size		_ZN40_INTERNAL_7404a756_4_k_cu_9f05d275_236924cuda3std3__442_GLOBAL__N__7404a756_4_k_cu_9f05d275_236926ignoreE,(_ZN40_INTERNAL_7404a756_4_k_cu_9f05d275_236924cute7productE - _ZN40_INTERNAL_7404a756_4_k_cu_9f05d275_236924cuda3std3__442_GLOBAL__N__7404a756_4_k_cu_9f05d275_236926ignoreE)
_ZN40_INTERNAL_7404a756_4_k_cu_9f05d275_236924cuda3std3__442_GLOBAL__N__7404a756_4_k_cu_9f05d275_236926ignoreE:
	.zero		1
	.type		_ZN40_INTERNAL_7404a756_4_k_cu_9f05d275_236924cute7productE,@object
	.size		_ZN40_INTERNAL_7404a756_4_k_cu_9f05d275_236924cute7productE,(_ZN40_INTERNAL_7404a756_4_k_cu_9f05d275_236924cuda3std3__45__cpo3endE - _ZN40_INTERNAL_7404a756_4_k_cu_9f05d275_236924cute7productE)
_ZN40_INTERNAL_7404a756_4_k_cu_9f05d275_236924cute7productE:
	.zero		1
	.type		_ZN40_INTERNAL_7404a756_4_k_cu_9f05d275_236924cuda3std3__45__cpo3endE,@object
	.size		_ZN40_INTERNAL_7404a756_4_k_cu_9f05d275_236924cuda3std3__45__cpo3endE,(_ZN40_INTERNAL_7404a756_4_k_cu_9f05d275_236924cuda3std3__419piecewise_constructE - _ZN40_INTERNAL_7404a756_4_k_cu_9f05d275_236924cuda3std3__45__cpo3endE)
_ZN40_INTERNAL_7404a756_4_k_cu_9f05d275_236924cuda3std3__45__cpo3endE:
	.zero		1
	.type		_ZN40_INTERNAL_7404a756_4_k_cu_9f05d275_236924cuda3std3__419piecewise_constructE,@object
	.size		_ZN40_INTERNAL_7404a756_4_k_cu_9f05d275_236924cuda3std3__419piecewise_constructE,(_ZN40_INTERNAL_7404a756_4_k_cu_9f05d275_236924cuda3std3__45__cpo4cendE - _ZN40_INTERNAL_7404a756_4_k_cu_9f05d275_236924cuda3std3__419piecewise_constructE)
_ZN40_INTERNAL_7404a756_4_k_cu_9f05d275_236924cuda3std3__419piecewise_constructE:
	.zero		1
	.type		_ZN40_INTERNAL_7404a756_4_k_cu_9f05d275_236924cuda3std3__45__cpo4cendE,@object
	.size		_ZN40_INTERNAL_7404a756_4_k_cu_9f05d275_236924cuda3std3__45__cpo4cendE,(_ZN40_INTERNAL_7404a756_4_k_cu_9f05d275_236924cuda3std6ranges3__45__cpo4swapE - _ZN40_INTERNAL_7404a756_4_k_cu_9f05d275_236924cuda3std3__45__cpo4cendE)
_ZN40_INTERNAL_7404a756_4_k_cu_9f05d275_236924cuda3std3__45__cpo4cendE:
	.zero		1
	.type		_ZN40_INTERNAL_7404a756_4_k_cu_9f05d275_236924cuda3std6ranges3__45__cpo4swapE,@object
	.size		_ZN40_INTERNAL_7404a756_4_k_cu_9f05d275_236924cuda3std6ranges3__45__cpo4swapE,(.L_8 - _ZN40_INTERNAL_7404a756_4_k_cu_9f05d275_236924cuda3std6ranges3__45__cpo4swapE)
_ZN40_INTERNAL_7404a756_4_k_cu_9f05d275_236924cuda3std6ranges3__45__cpo4swapE:
	.zero		1
.L_8:


//--------------------- .nv.constant0._ZN7cutlass13device_kernelINS_4gemm6kernel13GemmUniversalIN4cute5tupleIJiiiiEEENS1_10collective13CollectiveMmaINS1_34MainloopSm90TmaGmmaWarpSpecializedILi2ENS5_IJNS4_1CILi1EEESB_SB_EEENS1_35KernelTmaWarpSpecializedCooperativeEEENS5_IJNSA_ILi128EEENSA_ILi64EEESF_EEEfNS5_IJlSB_lEEEfSI_NS4_8TiledMMAINS4_8MMA_AtomIJNS4_4SM904GMMA29MMA_64x64x8_F32TF32TF32_SS_TNILNSM_7ScaleInE1ELSO_1EEEEEENS4_6LayoutINS5_IJNSA_ILi2EEESB_SB_EEENS5_IJSB_NSA_ILi0EEESU_EEEEENS5_IJNS4_10UnderscoreESX_SX_EEEEENS4_13SM90_TMA_LOADENS4_14ComposedLayoutINS4_7SwizzleILi3ELi4ELi3EEENS4_18smem_ptr_flag_bitsILi32EEENSR_INS5_IJNSA_ILi8EEENSA_ILi32EEEEEENS5_IJS17_SB_EEEEEEEvNS4_8identityES10_S1B_vS1C_EENS_8epilogue10collective6detail29Sm90TmaWarpSpecializedAdapterINS1F_15DefaultEpilogueIfSI_SI_NS1E_6thread17LinearCombinationIfLi1EffLNS1J_9ScaleType4KindE0ELNS_15FloatRoundStyleE2EfEENS1_15EpilogueDefaultEEEEEvvEEEEvNT_6ParamsE --------------------------
	.section	.nv.constant0._ZN7cutlass13device_kernelINS_4gemm6kernel13GemmUniversalIN4cute5tupleIJiiiiEEENS1_10collective13CollectiveMmaINS1_34MainloopSm90TmaGmmaWarpSpecializedILi2ENS5_IJNS4_1CILi1EEESB_SB_EEENS1_35KernelTmaWarpSpecializedCooperativeEEENS5_IJNSA_ILi128EEENSA_ILi64EEESF_EEEfNS5_IJlSB_lEEEfSI_NS4_8TiledMMAINS4_8MMA_AtomIJNS4_4SM904GMMA29MMA_64x64x8_F32TF32TF32_SS_TNILNSM_7ScaleInE1ELSO_1EEEEEENS4_6LayoutINS5_IJNSA_ILi2EEESB_SB_EEENS5_IJSB_NSA_ILi0EEESU_EEEEENS5_IJNS4_10UnderscoreESX_SX_EEEEENS4_13SM90_TMA_LOADENS4_14ComposedLayoutINS4_7SwizzleILi3ELi4ELi3EEENS4_18smem_ptr_flag_bitsILi32EEENSR_INS5_IJNSA_ILi8EEENSA_ILi32EEEEEENS5_IJS17_SB_EEEEEEEvNS4_8identityES10_S1B_vS1C_EENS_8epilogue10collective6detail29Sm90TmaWarpSpecializedAdapterINS1F_15DefaultEpilogueIfSI_SI_NS1E_6thread17LinearCombinationIfLi1EffLNS1J_9ScaleType4KindE0ELNS_15FloatRoundStyleE2EfEENS1_15EpilogueDefaultEEEEEvvEEEEvNT_6ParamsE,"a",@progbits
	.sectionflags	@""
	.align	4
.nv.constant0._ZN7cutlass13device_kernelINS_4gemm6kernel13GemmUniversalIN4cute5tupleIJiiiiEEENS1_10collective13CollectiveMmaINS1_34MainloopSm90TmaGmmaWarpSpecializedILi2ENS5_IJNS4_1CILi1EEESB_SB_EEENS1_35KernelTmaWarpSpecializedCooperativeEEENS5_IJNSA_ILi128EEENSA_ILi64EEESF_EEEfNS5_IJlSB_lEEEfSI_NS4_8TiledMMAINS4_8MMA_AtomIJNS4_4SM904GMMA29MMA_64x64x8_F32TF32TF32_SS_TNILNSM_7ScaleInE1ELSO_1EEEEEENS4_6LayoutINS5_IJNSA_ILi2EEESB_SB_EEENS5_IJSB_NSA_ILi0EEESU_EEEEENS5_IJNS4_10UnderscoreESX_SX_EEEEENS4_13SM90_TMA_LOADENS4_14ComposedLayoutINS4_7SwizzleILi3ELi4ELi3EEENS4_18smem_ptr_flag_bitsILi32EEENSR_INS5_IJNSA_ILi8EEENSA_ILi32EEEEEENS5_IJS17_SB_EEEEEEEvNS4_8identityES10_S1B_vS1C_EENS_8epilogue10collective6detail29Sm90TmaWarpSpecializedAdapterINS1F_15DefaultEpilogueIfSI_SI_NS1E_6thread17LinearCombinationIfLi1EffLNS1J_9ScaleType4KindE0ELNS_15FloatRoundStyleE2EfEENS1_15EpilogueDefaultEEEEEvvEEEEvNT_6ParamsE:
	.zero		1664


//--------------------- SYMBOLS --------------------------

	.type		.nv.reservedSmem.offset0,@object
	.size		.nv.reservedSmem.offset0,0x4
	.type		__assertfail,@function
